	.target	sm_100a

	.elftype	@"ET_EXEC"


//--------------------- .note.nv.tkinfo           --------------------------
	.section	.note.nv.tkinfo,"",@"SHT_NOTE"
	.sectionflags	@"SHF_NOTE_NV_TKINFO"
	.tkinfo
        /*0018*/ 	.word	0x00000002
        /*0030*/ 	.string	""
        /*0030*/ 	.string	"ptxas"
        /*0030*/ 	.string	"Cuda compilation tools, release 13.0, V13.0.88"
        /*0030*/ 	.string	"Build cuda_13.0.r13.0/compiler.36424714_0"
        /*0030*/ 	.string	"-arch sm_100a -m 64 "



//--------------------- .note.nv.cuinfo           --------------------------
	.section	.note.nv.cuinfo,"",@"SHT_NOTE"
	.sectionflags	@"SHF_NOTE_NV_CUINFO"
        /*0018*/ 	.short	0x0002
        /*001a*/ 	.short	0x0064
        /*001c*/ 	.short	0x0082
	.zero		2


//--------------------- .nv.info                  --------------------------
	.section	.nv.info,"",@"SHT_CUDA_INFO"
	.align	4


	//----- nvinfo : EIATTR_REGCOUNT
	.align		4
        /*0000*/ 	.byte	0x04, 0x2f
        /*0002*/ 	.short	(.L_19 - .L_18)
	.align		4
.L_18:
        /*0004*/ 	.word	index@(_ZN7cutlass13device_kernelINS_4gemm6kernel13GemmUniversalIN4cute5tupleIJiiiiEEENS1_10collective13CollectiveMmaINS1_35MainloopSm100TmaUmmaWarpSpecializedILi3ELi2ELi4ENS5_IJNS4_1CILi4EEESB_NSA_ILi1EEEEEEEENS5_IJNSA_ILi128EEESF_NSA_ILi64EEEEEENS_6half_tENS5_IJSC_llEEESI_SJ_NS4_8TiledMMAINS4_8MMA_AtomIJNS4_26SM100_MMA_F16BF16_2x1SM_SSISI_SI_fLi128ELi128ELNS4_4UMMA5MajorE1ELSO_1ELNSN_7ScaleInE0ELSP_0EEEEEENS4_6LayoutINS5_IJSC_SC_SC_EEENS5_IJNSA_ILi0EEESU_SU_EEEEENS5_IJNS4_10UnderscoreESX_SX_EEEEENS4_28SM100_TMA_2SM_LOAD_MULTICASTENS4_14ComposedLayoutINS4_7SwizzleILi3ELi4ELi3EEENS4_18smem_ptr_flag_bitsILi16EEENSS_INS5_IJSG_NSA_ILi8EEEEEENS5_IJSC_SG_EEEEEEEvNS4_8identityES10_S1A_vS1B_EENS_8epilogue10collective18CollectiveEpilogueINS1D_23Sm100TmaWarpSpecializedILi4ELi2ELi16ELb1ELb0EEEJNS5_IJSG_SF_SG_EEENS5_IJNSS_ISG_SC_EENSS_INS5_IJNSA_ILi16EEENSA_ILi2EEEEEES18_EEEEESI_NS5_IJlSC_lEEESI_S1P_NS1D_6fusion15FusionCallbacksIS1H_NS1Q_17LinearCombinationISI_fSI_fLNS_15FloatRoundStyleE2EEES1I_S1O_JEEENS4_5SM1004TMEM4LOAD26SM100_TMEM_LOAD_32dp32b16xENS4_13SM90_TMA_LOADENS11_INS12_ILi1ELi4ELi3EEES15_NSS_INS5_IJS16_S1K_EEENS5_IJS1K_SC_EEEEEEENS4_39AutoVectorizingCopyWithAssumedAlignmentILi128EEENS4_14SM90_TMA_STOREES25_S27_S27_EEEvvEEEEvNT_6ParamsE)
        /*0008*/ 	.word	0x0000005f


	//----- nvinfo : EIATTR_FRAME_SIZE
	.align		4
.L_19:
        /*000c*/ 	.byte	0x04, 0x11
        /*000e*/ 	.short	(.L_21 - .L_20)
	.align		4
.L_20:
        /*0010*/ 	.word	index@($__internal_2_$__cuda_sm10x_tcgen05_guardrail_trap_unallocated_columns_being_dealloced)
        /*0014*/ 	.word	0x00000000


	//----- nvinfo : EIATTR_FRAME_SIZE
	.align		4
.L_21:
        /*0018*/ 	.byte	0x04, 0x11
        /*001a*/ 	.short	(.L_23 - .L_22)
	.align		4
.L_22:
        /*001c*/ 	.word	index@($__internal_1_$__cuda_sm10x_tcgen05_guardrail_trap_phase_invalid_during_alloc)
        /*0020*/ 	.word	0x00000000


	//----- nvinfo : EIATTR_FRAME_SIZE
	.align		4
.L_23:
        /*0024*/ 	.byte	0x04, 0x11
        /*0026*/ 	.short	(.L_25 - .L_24)
	.align		4
.L_24:
        /*0028*/ 	.word	index@($__internal_0_$__cuda_sm10x_tcgen05_guardrail_trap_col_being_dealloced_not_returned_by_alloc)
        /*002c*/ 	.word	0x00000000


	//----- nvinfo : EIATTR_FRAME_SIZE
	.align		4
.L_25:
        /*0030*/ 	.byte	0x04, 0x11
        /*0032*/ 	.short	(.L_27 - .L_26)
	.align		4
.L_26:
        /*0034*/ 	.word	index@(_ZN7cutlass13device_kernelINS_4gemm6kernel13GemmUniversalIN4cute5tupleIJiiiiEEENS1_10collective13CollectiveMmaINS1_35MainloopSm100TmaUmmaWarpSpecializedILi3ELi2ELi4ENS5_IJNS4_1CILi4EEESB_NSA_ILi1EEEEEEEENS5_IJNSA_ILi128EEESF_NSA_ILi64EEEEEENS_6half_tENS5_IJSC_llEEESI_SJ_NS4_8TiledMMAINS4_8MMA_AtomIJNS4_26SM100_MMA_F16BF16_2x1SM_SSISI_SI_fLi128ELi128ELNS4_4UMMA5MajorE1ELSO_1ELNSN_7ScaleInE0ELSP_0EEEEEENS4_6LayoutINS5_IJSC_SC_SC_EEENS5_IJNSA_ILi0EEESU_SU_EEEEENS5_IJNS4_10UnderscoreESX_SX_EEEEENS4_28SM100_TMA_2SM_LOAD_MULTICASTENS4_14ComposedLayoutINS4_7SwizzleILi3ELi4ELi3EEENS4_18smem_ptr_flag_bitsILi16EEENSS_INS5_IJSG_NSA_ILi8EEEEEENS5_IJSC_SG_EEEEEEEvNS4_8identityES10_S1A_vS1B_EENS_8epilogue10collective18CollectiveEpilogueINS1D_23Sm100TmaWarpSpecializedILi4ELi2ELi16ELb1ELb0EEEJNS5_IJSG_SF_SG_EEENS5_IJNSS_ISG_SC_EENSS_INS5_IJNSA_ILi16EEENSA_ILi2EEEEEES18_EEEEESI_NS5_IJlSC_lEEESI_S1P_NS1D_6fusion15FusionCallbacksIS1H_NS1Q_17LinearCombinationISI_fSI_fLNS_15FloatRoundStyleE2EEES1I_S1O_JEEENS4_5SM1004TMEM4LOAD26SM100_TMEM_LOAD_32dp32b16xENS4_13SM90_TMA_LOADENS11_INS12_ILi1ELi4ELi3EEES15_NSS_INS5_IJS16_S1K_EEENS5_IJS1K_SC_EEEEEEENS4_39AutoVectorizingCopyWithAssumedAlignmentILi128EEENS4_14SM90_TMA_STOREES25_S27_S27_EEEvvEEEEvNT_6ParamsE)
        /*0038*/ 	.word	0x00000000


	//----- nvinfo : EIATTR_MIN_STACK_SIZE
	.align		4
.L_27:
        /*003c*/ 	.byte	0x04, 0x12
        /*003e*/ 	.short	(.L_29 - .L_28)
	.align		4
.L_28:
        /*0040*/ 	.word	index@(_ZN7cutlass13device_kernelINS_4gemm6kernel13GemmUniversalIN4cute5tupleIJiiiiEEENS1_10collective13CollectiveMmaINS1_35MainloopSm100TmaUmmaWarpSpecializedILi3ELi2ELi4ENS5_IJNS4_1CILi4EEESB_NSA_ILi1EEEEEEEENS5_IJNSA_ILi128EEESF_NSA_ILi64EEEEEENS_6half_tENS5_IJSC_llEEESI_SJ_NS4_8TiledMMAINS4_8MMA_AtomIJNS4_26SM100_MMA_F16BF16_2x1SM_SSISI_SI_fLi128ELi128ELNS4_4UMMA5MajorE1ELSO_1ELNSN_7ScaleInE0ELSP_0EEEEEENS4_6LayoutINS5_IJSC_SC_SC_EEENS5_IJNSA_ILi0EEESU_SU_EEEEENS5_IJNS4_10UnderscoreESX_SX_EEEEENS4_28SM100_TMA_2SM_LOAD_MULTICASTENS4_14ComposedLayoutINS4_7SwizzleILi3ELi4ELi3EEENS4_18smem_ptr_flag_bitsILi16EEENSS_INS5_IJSG_NSA_ILi8EEEEEENS5_IJSC_SG_EEEEEEEvNS4_8identityES10_S1A_vS1B_EENS_8epilogue10collective18CollectiveEpilogueINS1D_23Sm100TmaWarpSpecializedILi4ELi2ELi16ELb1ELb0EEEJNS5_IJSG_SF_SG_EEENS5_IJNSS_ISG_SC_EENSS_INS5_IJNSA_ILi16EEENSA_ILi2EEEEEES18_EEEEESI_NS5_IJlSC_lEEESI_S1P_NS1D_6fusion15FusionCallbacksIS1H_NS1Q_17LinearCombinationISI_fSI_fLNS_15FloatRoundStyleE2EEES1I_S1O_JEEENS4_5SM1004TMEM4LOAD26SM100_TMEM_LOAD_32dp32b16xENS4_13SM90_TMA_LOADENS11_INS12_ILi1ELi4ELi3EEES15_NSS_INS5_IJS16_S1K_EEENS5_IJS1K_SC_EEEEEEENS4_39AutoVectorizingCopyWithAssumedAlignmentILi128EEENS4_14SM90_TMA_STOREES25_S27_S27_EEEvvEEEEvNT_6ParamsE)
        /*0044*/ 	.word	0x00000000
.L_29:


//--------------------- .nv.compat                --------------------------
	.section	.nv.compat,"",@"SHT_CUDA_COMPAT_INFO"
	.align	4
        /*0000*/ 	.byte	0x02, 0x09, 0x01, 0x00, 0x02, 0x02, 0x02, 0x00, 0x02, 0x05, 0x05, 0x00, 0x03, 0x07, 0x01, 0x01
        /*0010*/ 	.byte	0x02, 0x03, 0x01, 0x00, 0x02, 0x06, 0x01, 0x00, 0x04, 0x0b, 0x08, 0x00, 0x09, 0x00, 0x00, 0x00
        /*0020*/ 	.byte	0x00, 0x00, 0x00, 0x00


//--------------------- .nv.info._ZN7cutlass13device_kernelINS_4gemm6kernel13GemmUniversalIN4cute5tupleIJiiiiEEENS1_10collective13CollectiveMmaINS1_35MainloopSm100TmaUmmaWarpSpecializedILi3ELi2ELi4ENS5_IJNS4_1CILi4EEESB_NSA_ILi1EEEEEEEENS5_IJNSA_ILi128EEESF_NSA_ILi64EEEEEENS_6half_tENS5_IJSC_llEEESI_SJ_NS4_8TiledMMAINS4_8MMA_AtomIJNS4_26SM100_MMA_F16BF16_2x1SM_SSISI_SI_fLi128ELi128ELNS4_4UMMA5MajorE1ELSO_1ELNSN_7ScaleInE0ELSP_0EEEEEENS4_6LayoutINS5_IJSC_SC_SC_EEENS5_IJNSA_ILi0EEESU_SU_EEEEENS5_IJNS4_10UnderscoreESX_SX_EEEEENS4_28SM100_TMA_2SM_LOAD_MULTICASTENS4_14ComposedLayoutINS4_7SwizzleILi3ELi4ELi3EEENS4_18smem_ptr_flag_bitsILi16EEENSS_INS5_IJSG_NSA_ILi8EEEEEENS5_IJSC_SG_EEEEEEEvNS4_8identityES10_S1A_vS1B_EENS_8epilogue10collective18CollectiveEpilogueINS1D_23Sm100TmaWarpSpecializedILi4ELi2ELi16ELb1ELb0EEEJNS5_IJSG_SF_SG_EEENS5_IJNSS_ISG_SC_EENSS_INS5_IJNSA_ILi16EEENSA_ILi2EEEEEES18_EEEEESI_NS5_IJlSC_lEEESI_S1P_NS1D_6fusion15FusionCallbacksIS1H_NS1Q_17LinearCombinationISI_fSI_fLNS_15FloatRoundStyleE2EEES1I_S1O_JEEENS4_5SM1004TMEM4LOAD26SM100_TMEM_LOAD_32dp32b16xENS4_13SM90_TMA_LOADENS11_INS12_ILi1ELi4ELi3EEES15_NSS_INS5_IJS16_S1K_EEENS5_IJS1K_SC_EEEEEEENS4_39AutoVectorizingCopyWithAssumedAlignmentILi128EEENS4_14SM90_TMA_STOREES25_S27_S27_EEEvvEEEEvNT_6ParamsE --------------------------
	.section	.nv.info._ZN7cutlass13device_kernelINS_4gemm6kernel13GemmUniversalIN4cute5tupleIJiiiiEEENS1_10collective13CollectiveMmaINS1_35MainloopSm100TmaUmmaWarpSpecializedILi3ELi2ELi4ENS5_IJNS4_1CILi4EEESB_NSA_ILi1EEEEEEEENS5_IJNSA_ILi128EEESF_NSA_ILi64EEEEEENS_6half_tENS5_IJSC_llEEESI_SJ_NS4_8TiledMMAINS4_8MMA_AtomIJNS4_26SM100_MMA_F16BF16_2x1SM_SSISI_SI_fLi128ELi128ELNS4_4UMMA5MajorE1ELSO_1ELNSN_7ScaleInE0ELSP_0EEEEEENS4_6LayoutINS5_IJSC_SC_SC_EEENS5_IJNSA_ILi0EEESU_SU_EEEEENS5_IJNS4_10UnderscoreESX_SX_EEEEENS4_28SM100_TMA_2SM_LOAD_MULTICASTENS4_14ComposedLayoutINS4_7SwizzleILi3ELi4ELi3EEENS4_18smem_ptr_flag_bitsILi16EEENSS_INS5_IJSG_NSA_ILi8EEEEEENS5_IJSC_SG_EEEEEEEvNS4_8identityES10_S1A_vS1B_EENS_8epilogue10collective18CollectiveEpilogueINS1D_23Sm100TmaWarpSpecializedILi4ELi2ELi16ELb1ELb0EEEJNS5_IJSG_SF_SG_EEENS5_IJNSS_ISG_SC_EENSS_INS5_IJNSA_ILi16EEENSA_ILi2EEEEEES18_EEEEESI_NS5_IJlSC_lEEESI_S1P_NS1D_6fusion15FusionCallbacksIS1H_NS1Q_17LinearCombinationISI_fSI_fLNS_15FloatRoundStyleE2EEES1I_S1O_JEEENS4_5SM1004TMEM4LOAD26SM100_TMEM_LOAD_32dp32b16xENS4_13SM90_TMA_LOADENS11_INS12_ILi1ELi4ELi3EEES15_NSS_INS5_IJS16_S1K_EEENS5_IJS1K_SC_EEEEEEENS4_39AutoVectorizingCopyWithAssumedAlignmentILi128EEENS4_14SM90_TMA_STOREES25_S27_S27_EEEvvEEEEvNT_6ParamsE,"",@"SHT_CUDA_INFO"
	.sectionflags	@""
	.align	4


	//----- nvinfo : EIATTR_CUDA_API_VERSION
	.align		4
        /*0000*/ 	.byte	0x04, 0x37
        /*0002*/ 	.short	(.L_31 - .L_30)
.L_30:
        /*0004*/ 	.word	0x00000082


	//----- nvinfo : EIATTR_KPARAM_INFO
	.align		4
.L_31:
        /*0008*/ 	.byte	0x04, 0x17
        /*000a*/ 	.short	(.L_33 - .L_32)
.L_32:
        /*000c*/ 	.word	0x00000000
        /*0010*/ 	.short	0x0000
        /*0012*/ 	.short	0x0000
        /*0014*/ 	.byte	0x00, 0xf0, 0x01, 0x20


	//----- nvinfo : EIATTR_AT_ENTRY_FRAGMENTS
	.align		4
.L_33:
        /*0018*/ 	.byte	0x04, 0x4f
        /*001a*/ 	.short	(.L_35 - .L_34)


	//   ....[0]....
.L_34:
        /*001c*/ 	.word	0x00000007


	//----- nvinfo : EIATTR_RESERVED_SMEM_USED
	.align		4
.L_35:
        /*0020*/ 	.byte	0x01, 0x41
	.zero		2


	//----- nvinfo : EIATTR_SPARSE_MMA_MASK
	.align		4
        /*0024*/ 	.byte	0x03, 0x50
        /*0026*/ 	.short	0x0000


	//----- nvinfo : EIATTR_TCGEN05_2CTA_USED
	.align		4
        /*0028*/ 	.byte	0x01, 0x52
	.zero		2


	//----- nvinfo : EIATTR_MAXREG_COUNT
	.align		4
        /*002c*/ 	.byte	0x03, 0x1b
        /*002e*/ 	.short	0x00ff


	//----- nvinfo : EIATTR_NUM_BARRIERS
	.align		4
        /*0030*/ 	.byte	0x02, 0x4c
        /*0032*/ 	.byte	0x07
	.zero		1


	//----- nvinfo : EIATTR_EXTERNS
	.align		4
        /*0034*/ 	.byte	0x04, 0x0f
        /*0036*/ 	.short	(.L_37 - .L_36)


	//   ....[0]....
	.align		4
.L_36:
        /*0038*/ 	.word	index@(__assertfail)


	//----- nvinfo : EIATTR_MERCURY_ISA_VERSION
	.align		4
.L_37:
        /*003c*/ 	.byte	0x03, 0x5f
        /*003e*/ 	.short	0x0101


	//----- nvinfo : EIATTR_INT_WARP_WIDE_INSTR_OFFSETS
	.align		4
        /*0040*/ 	.byte	0x04, 0x31
        /*0042*/ 	.short	(.L_39 - .L_38)


	//   ....[0]....
.L_38:
        /*0044*/ 	.word	0x00000d30


	//   ....[1]....
        /*0048*/ 	.word	0x00000dd0


	//   ....[2]....
        /*004c*/ 	.word	0x00002580


	//   ....[3]....
        /*0050*/ 	.word	0x000043b0


	//   ....[4]....
        /*0054*/ 	.word	0x000043d0


	//   ....[5]....
        /*0058*/ 	.word	0x00004400


	//   ....[6]....
        /*005c*/ 	.word	0x00004d10


	//   ....[7]....
        /*0060*/ 	.word	0x00004d30


	//   ....[8]....
        /*0064*/ 	.word	0x00004e00


	//   ....[9]....
        /*0068*/ 	.word	0x00004ee0


	//   ....[10]....
        /*006c*/ 	.word	0x00004f00


	//   ....[11]....
        /*0070*/ 	.word	0x00004fc0


	//   ....[12]....
        /*0074*/ 	.word	0x000050c0


	//   ....[13]....
        /*0078*/ 	.word	0x000050e0


	//   ....[14]....
        /*007c*/ 	.word	0x00005210


	//   ....[15]....
        /*0080*/ 	.word	0x00005390


	//   ....[16]....
        /*0084*/ 	.word	0x000053a0


	//   ....[17]....
        /*0088*/ 	.word	0x000054c0


	//----- nvinfo : EIATTR_COOP_GROUP_MASK_REGIDS
	.align		4
.L_39:
        /*008c*/ 	.byte	0x04, 0x29
        /*008e*/ 	.short	(.L_41 - .L_40)


	//   ....[0]....
.L_40:
        /*0090*/ 	.word	0xffffffff


	//   ....[1]....
        /*0094*/ 	.word	0xffffffff


	//   ....[2]....
        /*0098*/ 	.word	0xffffffff


	//   ....[3]....
        /*009c*/ 	.word	0xffffffff


	//   ....[4]....
        /*00a0*/ 	.word	0xffffffff


	//   ....[5]....
        /*00a4*/ 	.word	0xffffffff


	//   ....[6]....
        /*00a8*/ 	.word	0xffffffff


	//   ....[7]....
        /*00ac*/ 	.word	0xffffffff


	//   ....[8]....
        /*00b0*/ 	.word	0xffffffff


	//   ....[9]....
        /*00b4*/ 	.word	0xffffffff


	//   ....[10]....
        /*00b8*/ 	.word	0xffffffff


	//   ....[11]....
        /*00bc*/ 	.word	0xffffffff


	//   ....[12]....
        /*00c0*/ 	.word	0xffffffff


	//   ....[13]....
        /*00c4*/ 	.word	0xffffffff


	//----- nvinfo : EIATTR_COOP_GROUP_INSTR_OFFSETS
	.align		4
.L_41:
        /*00c8*/ 	.byte	0x04, 0x28
        /*00ca*/ 	.short	(.L_43 - .L_42)


	//   ....[0]....
.L_42:
        /*00cc*/ 	.word	0x000000c0


	//   ....[1]....
        /*00d0*/ 	.word	0x00000500


	//   ....[2]....
        /*00d4*/ 	.word	0x000006a0


	//   ....[3]....
        /*00d8*/ 	.word	0x00000830


	//   ....[4]....
        /*00dc*/ 	.word	0x00000920


	//   ....[5]....
        /*00e0*/ 	.word	0x00000a80


	//   ....[6]....
        /*00e4*/ 	.word	0x00000c10


	//   ....[7]....
        /*00e8*/ 	.word	0x00000e50


	//   ....[8]....
        /*00ec*/ 	.word	0x00002460


	//   ....[9]....
        /*00f0*/ 	.word	0x000031b0


	//   ....[10]....
        /*00f4*/ 	.word	0x00003680


	//   ....[11]....
        /*00f8*/ 	.word	0x000036b0


	//   ....[12]....
        /*00fc*/ 	.word	0x000042b0


	//   ....[13]....
        /*0100*/ 	.word	0x000044c0


	//----- nvinfo : EIATTR_VRC_CTA_INIT_COUNT
	.align		4
.L_43:
        /*0104*/ 	.byte	0x02, 0x4a
        /*0106*/ 	.byte	0x80
	.zero		1


	//----- nvinfo : EIATTR_SYSCALL_OFFSETS
	.align		4
        /*0108*/ 	.byte	0x04, 0x46
        /*010a*/ 	.short	(.L_45 - .L_44)


	//   ....[0]....
.L_44:
        /*010c*/ 	.word	0x00006000


	//   ....[1]....
        /*0110*/ 	.word	0x000060f0


	//   ....[2]....
        /*0114*/ 	.word	0x000067f0


	//   ....[3]....
        /*0118*/ 	.word	0x00007110


	//   ....[4]....
        /*011c*/ 	.word	0x000079d0


	//   ....[5]....
        /*0120*/ 	.word	0x00008290


	//----- nvinfo : EIATTR_MBARRIER_INSTR_OFFSETS
	.align		4
.L_45:
        /*0124*/ 	.byte	0x04, 0x39
        /*0126*/ 	.short	(.L_47 - .L_46)


	//   ....[0]....
.L_46:
        /*0128*/ 	.word	0x00000630
        /*012c*/ 	.word	0x000000ff
        /*0130*/ 	.word	0x00000000
        /*0134*/ 	.short	0x0100
        /*0136*/ 	.byte	0x07
	.zero		1


	//   ....[1]....
        /*0138*/ 	.word	0x00000640
        /*013c*/ 	.word	0x000000ff
        /*0140*/ 	.word	0x00000018
        /*0144*/ 	.short	0x0100
        /*0146*/ 	.byte	0x07
	.zero		1


	//   ....[2]....
        /*0148*/ 	.word	0x00000650
        /*014c*/ 	.word	0x000000ff
        /*0150*/ 	.word	0x00000008
        /*0154*/ 	.short	0x0100
        /*0156*/ 	.byte	0x07
	.zero		1


	//   ....[3]....
        /*0158*/ 	.word	0x00000660
        /*015c*/ 	.word	0x000000ff
        /*0160*/ 	.word	0x00000020
        /*0164*/ 	.short	0x0100
        /*0166*/ 	.byte	0x07
	.zero		1


	//   ....[4]....
        /*0168*/ 	.word	0x00000670
        /*016c*/ 	.word	0x000000ff
        /*0170*/ 	.word	0x00000010
        /*0174*/ 	.short	0x0100
        /*0176*/ 	.byte	0x07
	.zero		1


	//   ....[5]....
        /*0178*/ 	.word	0x00000680
        /*017c*/ 	.word	0x000000ff
        /*0180*/ 	.word	0x00000028
        /*0184*/ 	.short	0x0100
        /*0186*/ 	.byte	0x07
	.zero		1


	//   ....[6]....
        /*0188*/ 	.word	0x000007a0
        /*018c*/ 	.word	0x000000ff
        /*0190*/ 	.word	0x00000030
        /*0194*/ 	.short	0x0100
        /*0196*/ 	.byte	0x07
	.zero		1


	//   ....[7]....
        /*0198*/ 	.word	0x000007b0
        /*019c*/ 	.word	0x000000ff
        /*01a0*/ 	.word	0x00000050
        /*01a4*/ 	.short	0x0100
        /*01a6*/ 	.byte	0x07
	.zero		1


	//   ....[8]....
        /*01a8*/ 	.word	0x000007c0
        /*01ac*/ 	.word	0x000000ff
        /*01b0*/ 	.word	0x00000038
        /*01b4*/ 	.short	0x0100
        /*01b6*/ 	.byte	0x07
	.zero		1


	//   ....[9]....
        /*01b8*/ 	.word	0x000007d0
        /*01bc*/ 	.word	0x000000ff
        /*01c0*/ 	.word	0x00000058
        /*01c4*/ 	.short	0x0100
        /*01c6*/ 	.byte	0x07
	.zero		1


	//   ....[10]....
        /*01c8*/ 	.word	0x000007e0
        /*01cc*/ 	.word	0x000000ff
        /*01d0*/ 	.word	0x00000040
        /*01d4*/ 	.short	0x0100
        /*01d6*/ 	.byte	0x07
	.zero		1


	//   ....[11]....
        /*01d8*/ 	.word	0x000007f0
        /*01dc*/ 	.word	0x000000ff
        /*01e0*/ 	.word	0x00000060
        /*01e4*/ 	.short	0x0100
        /*01e6*/ 	.byte	0x07
	.zero		1


	//   ....[12]....
        /*01e8*/ 	.word	0x00000800
        /*01ec*/ 	.word	0x000000ff
        /*01f0*/ 	.word	0x00000048
        /*01f4*/ 	.short	0x0100
        /*01f6*/ 	.byte	0x07
	.zero		1


	//   ....[13]....
        /*01f8*/ 	.word	0x00000810
        /*01fc*/ 	.word	0x000000ff
        /*0200*/ 	.word	0x00000068
        /*0204*/ 	.short	0x0100
        /*0206*/ 	.byte	0x07
	.zero		1


	//   ....[14]....
        /*0208*/ 	.word	0x000008f0
        /*020c*/ 	.word	0x000000ff
        /*0210*/ 	.word	0x00000070
        /*0214*/ 	.short	0x0100
        /*0216*/ 	.byte	0x05
	.zero		1


	//   ....[15]....
        /*0218*/ 	.word	0x00000900
        /*021c*/ 	.word	0x000000ff
        /*0220*/ 	.word	0x00000078
        /*0224*/ 	.short	0x0100
        /*0226*/ 	.byte	0x05
	.zero		1


	//   ....[16]....
        /*0228*/ 	.word	0x00000a30
        /*022c*/ 	.word	0x000000ff
        /*0230*/ 	.word	0x00000080
        /*0234*/ 	.short	0x0100
        /*0236*/ 	.byte	0x05
	.zero		1


	//   ....[17]....
        /*0238*/ 	.word	0x00000a40
        /*023c*/ 	.word	0x000000ff
        /*0240*/ 	.word	0x00000090
        /*0244*/ 	.short	0x0100
        /*0246*/ 	.byte	0x05
	.zero		1


	//   ....[18]....
        /*0248*/ 	.word	0x00000a50
        /*024c*/ 	.word	0x000000ff
        /*0250*/ 	.word	0x00000088
        /*0254*/ 	.short	0x0100
        /*0256*/ 	.byte	0x05
	.zero		1


	//   ....[19]....
        /*0258*/ 	.word	0x00000a60
        /*025c*/ 	.word	0x000000ff
        /*0260*/ 	.word	0x00000098
        /*0264*/ 	.short	0x0100
        /*0266*/ 	.byte	0x05
	.zero		1


	//   ....[20]....
        /*0268*/ 	.word	0x00000b80
        /*026c*/ 	.word	0x000000ff
        /*0270*/ 	.word	0x000000a0
        /*0274*/ 	.short	0x0100
        /*0276*/ 	.byte	0x07
	.zero		1


	//   ....[21]....
        /*0278*/ 	.word	0x00000b90
        /*027c*/ 	.word	0x000000ff
        /*0280*/ 	.word	0x000000c0
        /*0284*/ 	.short	0x0100
        /*0286*/ 	.byte	0x07
	.zero		1


	//   ....[22]....
        /*0288*/ 	.word	0x00000ba0
        /*028c*/ 	.word	0x000000ff
        /*0290*/ 	.word	0x000000a8
        /*0294*/ 	.short	0x0100
        /*0296*/ 	.byte	0x07
	.zero		1


	//   ....[23]....
        /*0298*/ 	.word	0x00000bb0
        /*029c*/ 	.word	0x000000ff
        /*02a0*/ 	.word	0x000000c8
        /*02a4*/ 	.short	0x0100
        /*02a6*/ 	.byte	0x07
	.zero		1


	//   ....[24]....
        /*02a8*/ 	.word	0x00000bc0
        /*02ac*/ 	.word	0x000000ff
        /*02b0*/ 	.word	0x000000b0
        /*02b4*/ 	.short	0x0100
        /*02b6*/ 	.byte	0x07
	.zero		1


	//   ....[25]....
        /*02b8*/ 	.word	0x00000bd0
        /*02bc*/ 	.word	0x000000ff
        /*02c0*/ 	.word	0x000000d0
        /*02c4*/ 	.short	0x0100
        /*02c6*/ 	.byte	0x07
	.zero		1


	//   ....[26]....
        /*02c8*/ 	.word	0x00000be0
        /*02cc*/ 	.word	0x000000ff
        /*02d0*/ 	.word	0x000000b8
        /*02d4*/ 	.short	0x0100
        /*02d6*/ 	.byte	0x07
	.zero		1


	//   ....[27]....
        /*02d8*/ 	.word	0x00000bf0
        /*02dc*/ 	.word	0x000000ff
        /*02e0*/ 	.word	0x000000d8
        /*02e4*/ 	.short	0x0100
        /*02e6*/ 	.byte	0x07
	.zero		1


	//   ....[28]....
        /*02e8*/ 	.word	0x00000ce0
        /*02ec*/ 	.word	0x000000ff
        /*02f0*/ 	.word	0x000000e0
        /*02f4*/ 	.short	0x0100
        /*02f6*/ 	.byte	0x05
	.zero		1


	//   ....[29]....
        /*02f8*/ 	.word	0x00000cf0
        /*02fc*/ 	.word	0x000000ff
        /*0300*/ 	.word	0x000000f0
        /*0304*/ 	.short	0x0100
        /*0306*/ 	.byte	0x05
	.zero		1


	//   ....[30]....
        /*0308*/ 	.word	0x00000d00
        /*030c*/ 	.word	0x000000ff
        /*0310*/ 	.word	0x000000e8
        /*0314*/ 	.short	0x0100
        /*0316*/ 	.byte	0x05
	.zero		1


	//   ....[31]....
        /*0318*/ 	.word	0x00000d10
        /*031c*/ 	.word	0x000000ff
        /*0320*/ 	.word	0x000000f8
        /*0324*/ 	.short	0x0100
        /*0326*/ 	.byte	0x05
	.zero		1


	//   ....[32]....
        /*0328*/ 	.word	0x00000e10
        /*032c*/ 	.word	0x000000ff
        /*0330*/ 	.word	0x00000100
        /*0334*/ 	.short	0x0100
        /*0336*/ 	.byte	0x04
	.zero		1


	//   ....[33]....
        /*0338*/ 	.word	0x00001b60
        /*033c*/ 	.word	0x00000003
        /*0340*/ 	.word	0x000000f0
        /*0344*/ 	.short	0x010a
        /*0346*/ 	.byte	0xff
	.zero		1


	//   ....[34]....
        /*0348*/ 	.word	0x00001b90
        /*034c*/ 	.word	0x00000003
        /*0350*/ 	.word	0x000000e0
        /*0354*/ 	.short	0x0101
        /*0356*/ 	.byte	0xff
	.zero		1


	//   ....[35]....
        /*0358*/ 	.word	0x00001c90
        /*035c*/ 	.word	0x000000ff
        /*0360*/ 	.word	0x00000018
        /*0364*/ 	.short	0x010a
        /*0366*/ 	.byte	0x08
	.zero		1


	//   ....[36]....
        /*0368*/ 	.word	0x00001d60
        /*036c*/ 	.word	0x000000ff
        /*0370*/ 	.word	0x00000018
        /*0374*/ 	.short	0x010a
        /*0376*/ 	.byte	0x21
	.zero		1


	//   ....[37]....
        /*0378*/ 	.word	0x00001f10
        /*037c*/ 	.word	0x000000ff
        /*0380*/ 	.word	0x00000018
        /*0384*/ 	.short	0x010a
        /*0386*/ 	.byte	0x08
	.zero		1


	//   ....[38]....
        /*0388*/ 	.word	0x00002060
        /*038c*/ 	.word	0x000000ff
        /*0390*/ 	.word	0x00000078
        /*0394*/ 	.short	0x0101
        /*0396*/ 	.byte	0x06
	.zero		1


	//   ....[39]....
        /*0398*/ 	.word	0x00002080
        /*039c*/ 	.word	0x000000ff
        /*03a0*/ 	.word	0x00000018
        /*03a4*/ 	.short	0x010a
        /*03a6*/ 	.byte	0x08
	.zero		1


	//   ....[40]....
        /*03a8*/ 	.word	0x00002100
        /*03ac*/ 	.word	0x000000ff
        /*03b0*/ 	.word	0x00000018
        /*03b4*/ 	.short	0x010a
        /*03b6*/ 	.byte	0x21
	.zero		1


	//   ....[41]....
        /*03b8*/ 	.word	0x00002240
        /*03bc*/ 	.word	0x000000ff
        /*03c0*/ 	.word	0x00000018
        /*03c4*/ 	.short	0x010a
        /*03c6*/ 	.byte	0x08
	.zero		1


	//   ....[42]....
        /*03c8*/ 	.word	0x00002490
        /*03cc*/ 	.word	0x00000002
        /*03d0*/ 	.word	0x00000080
        /*03d4*/ 	.short	0x010a
        /*03d6*/ 	.byte	0xff
	.zero		1


	//   ....[43]....
        /*03d8*/ 	.word	0x00002550
        /*03dc*/ 	.word	0x00000002
        /*03e0*/ 	.word	0x00000000
        /*03e4*/ 	.short	0x0101
        /*03e6*/ 	.byte	0xff
	.zero		1


	//   ....[44]....
        /*03e8*/ 	.word	0x00002ab0
        /*03ec*/ 	.word	0x000000ff
        /*03f0*/ 	.word	0x00000000
        /*03f4*/ 	.short	0x010a
        /*03f6*/ 	.byte	0x04
	.zero		1


	//   ....[45]....
        /*03f8*/ 	.word	0x00002b40
        /*03fc*/ 	.word	0x000000ff
        /*0400*/ 	.word	0x00000000
        /*0404*/ 	.short	0x010a
        /*0406*/ 	.byte	0x04
	.zero		1


	//   ....[46]....
        /*0408*/ 	.word	0x00002be0
        /*040c*/ 	.word	0x00000000
        /*0410*/ 	.word	0x00000000
        /*0414*/ 	.short	0x010a
        /*0416*/ 	.byte	0xff
	.zero		1


	//   ....[47]....
        /*0418*/ 	.word	0x00002d10
        /*041c*/ 	.word	0x00000000
        /*0420*/ 	.word	0x000000e0
        /*0424*/ 	.short	0x010a
        /*0426*/ 	.byte	0xff
	.zero		1


	//   ....[48]....
        /*0428*/ 	.word	0x00002d80
        /*042c*/ 	.word	0x00000004
        /*0430*/ 	.word	0x00000000
        /*0434*/ 	.short	0x0101
        /*0436*/ 	.byte	0xff
	.zero		1


	//   ....[49]....
        /*0438*/ 	.word	0x00002da0
        /*043c*/ 	.word	0x000000ff
        /*0440*/ 	.word	0x00000090
        /*0444*/ 	.short	0x010a
        /*0446*/ 	.byte	0x05
	.zero		1


	//   ....[50]....
        /*0448*/ 	.word	0x00002ec0
        /*044c*/ 	.word	0x00000000
        /*0450*/ 	.word	0x00000080
        /*0454*/ 	.short	0x010a
        /*0456*/ 	.byte	0xff
	.zero		1


	//   ....[51]....
        /*0458*/ 	.word	0x00002fc0
        /*045c*/ 	.word	0x00000000
        /*0460*/ 	.word	0x00000000
        /*0464*/ 	.short	0x0101
        /*0466*/ 	.byte	0xff
	.zero		1


	//   ....[52]....
        /*0468*/ 	.word	0x00003050
        /*046c*/ 	.word	0x000000ff
        /*0470*/ 	.word	0x00000090
        /*0474*/ 	.short	0x0106
        /*0476*/ 	.byte	0x05
	.zero		1


	//   ....[53]....
        /*0478*/ 	.word	0x00003070
        /*047c*/ 	.word	0x000000ff
        /*0480*/ 	.word	0x00000090
        /*0484*/ 	.short	0x010a
        /*0486*/ 	.byte	0x05
	.zero		1


	//   ....[54]....
        /*0488*/ 	.word	0x00003100
        /*048c*/ 	.word	0x000000ff
        /*0490*/ 	.word	0x00000090
        /*0494*/ 	.short	0x0106
        /*0496*/ 	.byte	0x04
	.zero		1


	//   ....[55]....
        /*0498*/ 	.word	0x00003140
        /*049c*/ 	.word	0x00000000
        /*04a0*/ 	.word	0x00000090
        /*04a4*/ 	.short	0x010a
        /*04a6*/ 	.byte	0xff
	.zero		1


	//   ....[56]....
        /*04a8*/ 	.word	0x00003380
        /*04ac*/ 	.word	0x000000ff
        /*04b0*/ 	.word	0x00000008
        /*04b4*/ 	.short	0x010a
        /*04b6*/ 	.byte	0x04
	.zero		1


	//   ....[57]....
        /*04b8*/ 	.word	0x000033a0
        /*04bc*/ 	.word	0x000000ff
        /*04c0*/ 	.word	0x00000008
        /*04c4*/ 	.short	0x010a
        /*04c6*/ 	.byte	0x04
	.zero		1


	//   ....[58]....
        /*04c8*/ 	.word	0x00003530
        /*04cc*/ 	.word	0x000000ff
        /*04d0*/ 	.word	0x00000008
        /*04d4*/ 	.short	0x010a
        /*04d6*/ 	.byte	0x04
	.zero		1


	//   ....[59]....
        /*04d8*/ 	.word	0x00003550
        /*04dc*/ 	.word	0x000000ff
        /*04e0*/ 	.word	0x00000008
        /*04e4*/ 	.short	0x010a
        /*04e6*/ 	.byte	0x04
	.zero		1


	//   ....[60]....
        /*04e8*/ 	.word	0x00003610
        /*04ec*/ 	.word	0x000000ff
        /*04f0*/ 	.word	0x00000000
        /*04f4*/ 	.short	0x0101
        /*04f6*/ 	.byte	0x05
	.zero		1


	//   ....[61]....
        /*04f8*/ 	.word	0x00003930
        /*04fc*/ 	.word	0x00000000
        /*0500*/ 	.word	0x00000080
        /*0504*/ 	.short	0x010a
        /*0506*/ 	.byte	0xff
	.zero		1


	//   ....[62]....
        /*0508*/ 	.word	0x000039f0
        /*050c*/ 	.word	0x00000000
        /*0510*/ 	.word	0x00000000
        /*0514*/ 	.short	0x0101
        /*0516*/ 	.byte	0xff
	.zero		1


	//   ....[63]....
        /*0518*/ 	.word	0x00003ab0
        /*051c*/ 	.word	0x000000ff
        /*0520*/ 	.word	0x00000000
        /*0524*/ 	.short	0x010a
        /*0526*/ 	.byte	0x06
	.zero		1


	//   ....[64]....
        /*0528*/ 	.word	0x00003ac0
        /*052c*/ 	.word	0x000000ff
        /*0530*/ 	.word	0x000000c0
        /*0534*/ 	.short	0x010a
        /*0536*/ 	.byte	0x07
	.zero		1


	//   ....[65]....
        /*0538*/ 	.word	0x00003b70
        /*053c*/ 	.word	0x000000ff
        /*0540*/ 	.word	0x00000000
        /*0544*/ 	.short	0x010a
        /*0546*/ 	.byte	0x06
	.zero		1


	//   ....[66]....
        /*0548*/ 	.word	0x00003ca0
        /*054c*/ 	.word	0x000000ff
        /*0550*/ 	.word	0x00000000
        /*0554*/ 	.short	0x010a
        /*0556*/ 	.byte	0x1e
	.zero		1


	//   ....[67]....
        /*0558*/ 	.word	0x00003fa0
        /*055c*/ 	.word	0x000000ff
        /*0560*/ 	.word	0x00000000
        /*0564*/ 	.short	0x010a
        /*0566*/ 	.byte	0x07
	.zero		1


	//   ....[68]....
        /*0568*/ 	.word	0x00004030
        /*056c*/ 	.word	0x000000ff
        /*0570*/ 	.word	0x00000000
        /*0574*/ 	.short	0x010a
        /*0576*/ 	.byte	0x07
	.zero		1


	//   ....[69]....
        /*0578*/ 	.word	0x000040c0
        /*057c*/ 	.word	0x000000ff
        /*0580*/ 	.word	0x00000000
        /*0584*/ 	.short	0x010a
        /*0586*/ 	.byte	0x07
	.zero		1


	//   ....[70]....
        /*0588*/ 	.word	0x00004160
        /*058c*/ 	.word	0x00000000
        /*0590*/ 	.word	0x00000000
        /*0594*/ 	.short	0x010a
        /*0596*/ 	.byte	0xff
	.zero		1


	//   ....[71]....
        /*0598*/ 	.word	0x000041a0
        /*059c*/ 	.word	0x00000000
        /*05a0*/ 	.word	0x00000000
        /*05a4*/ 	.short	0x010a
        /*05a6*/ 	.byte	0xff
	.zero		1


	//   ....[72]....
        /*05a8*/ 	.word	0x00004210
        /*05ac*/ 	.word	0x000000ff
        /*05b0*/ 	.word	0x00000000
        /*05b4*/ 	.short	0x0101
        /*05b6*/ 	.byte	0x06
	.zero		1


	//   ....[73]....
        /*05b8*/ 	.word	0x00004250
        /*05bc*/ 	.word	0x000000ff
        /*05c0*/ 	.word	0x00000100
        /*05c4*/ 	.short	0x010a
        /*05c6*/ 	.byte	0x05
	.zero		1


	//   ....[74]....
        /*05c8*/ 	.word	0x000042a0
        /*05cc*/ 	.word	0x000000ff
        /*05d0*/ 	.word	0x00000000
        /*05d4*/ 	.short	0x0101
        /*05d6*/ 	.byte	0x06
	.zero		1


	//   ....[75]....
        /*05d8*/ 	.word	0x000046b0
        /*05dc*/ 	.word	0x00000000
        /*05e0*/ 	.word	0x00000080
        /*05e4*/ 	.short	0x010a
        /*05e6*/ 	.byte	0xff
	.zero		1


	//   ....[76]....
        /*05e8*/ 	.word	0x00004770
        /*05ec*/ 	.word	0x00000000
        /*05f0*/ 	.word	0x00000000
        /*05f4*/ 	.short	0x0101
        /*05f6*/ 	.byte	0xff
	.zero		1


	//   ....[77]....
        /*05f8*/ 	.word	0x00004a90
        /*05fc*/ 	.word	0x000000ff
        /*0600*/ 	.word	0x00000078
        /*0604*/ 	.short	0x010a
        /*0606*/ 	.byte	0x04
	.zero		1


	//   ....[78]....
        /*0608*/ 	.word	0x00004c90
        /*060c*/ 	.word	0x000000ff
        /*0610*/ 	.word	0x00000050
        /*0614*/ 	.short	0x010a
        /*0616*/ 	.byte	0x04
	.zero		1


	//   ....[79]....
        /*0618*/ 	.word	0x00004e80
        /*061c*/ 	.word	0x000000ff
        /*0620*/ 	.word	0x00000030
        /*0624*/ 	.short	0x010b
        /*0626*/ 	.byte	0x04
	.zero		1


	//   ....[80]....
        /*0628*/ 	.word	0x00004e90
        /*062c*/ 	.word	0x000000ff
        /*0630*/ 	.word	0x00000000
        /*0634*/ 	.short	0x0101
        /*0636*/ 	.byte	0x07
	.zero		1


	//   ....[81]....
        /*0638*/ 	.word	0x00004eb0
        /*063c*/ 	.word	0x000000ff
        /*0640*/ 	.word	0x00000058
        /*0644*/ 	.short	0x010a
        /*0646*/ 	.byte	0x04
	.zero		1


	//   ....[82]....
        /*0648*/ 	.word	0x00005060
        /*064c*/ 	.word	0x000000ff
        /*0650*/ 	.word	0x00000038
        /*0654*/ 	.short	0x010b
        /*0656*/ 	.byte	0x04
	.zero		1


	//   ....[83]....
        /*0658*/ 	.word	0x00005070
        /*065c*/ 	.word	0x000000ff
        /*0660*/ 	.word	0x00000000
        /*0664*/ 	.short	0x0101
        /*0666*/ 	.byte	0x07
	.zero		1


	//   ....[84]....
        /*0668*/ 	.word	0x00005080
        /*066c*/ 	.word	0x000000ff
        /*0670*/ 	.word	0x00000060
        /*0674*/ 	.short	0x010a
        /*0676*/ 	.byte	0x04
	.zero		1


	//   ....[85]....
        /*0678*/ 	.word	0x000052b0
        /*067c*/ 	.word	0x000000ff
        /*0680*/ 	.word	0x00000040
        /*0684*/ 	.short	0x010b
        /*0686*/ 	.byte	0x04
	.zero		1


	//   ....[86]....
        /*0688*/ 	.word	0x00005320
        /*068c*/ 	.word	0x000000ff
        /*0690*/ 	.word	0x00000000
        /*0694*/ 	.short	0x0101
        /*0696*/ 	.byte	0x07
	.zero		1


	//   ....[87]....
        /*0698*/ 	.word	0x00005360
        /*069c*/ 	.word	0x000000ff
        /*06a0*/ 	.word	0x00000068
        /*06a4*/ 	.short	0x010a
        /*06a6*/ 	.byte	0x04
	.zero		1


	//   ....[88]....
        /*06a8*/ 	.word	0x00005590
        /*06ac*/ 	.word	0x000000ff
        /*06b0*/ 	.word	0x00000048
        /*06b4*/ 	.short	0x010b
        /*06b6*/ 	.byte	0x04
	.zero		1


	//   ....[89]....
        /*06b8*/ 	.word	0x000055b0
        /*06bc*/ 	.word	0x000000ff
        /*06c0*/ 	.word	0x00000000
        /*06c4*/ 	.short	0x0101
        /*06c6*/ 	.byte	0x05
	.zero		1


	//   ....[90]....
        /*06c8*/ 	.word	0x000055e0
        /*06cc*/ 	.word	0x000000ff
        /*06d0*/ 	.word	0x00000050
        /*06d4*/ 	.short	0x010a
        /*06d6*/ 	.byte	0x04
	.zero		1


	//   ....[91]....
        /*06d8*/ 	.word	0x00005600
        /*06dc*/ 	.word	0x000000ff
        /*06e0*/ 	.word	0x00000058
        /*06e4*/ 	.short	0x010a
        /*06e6*/ 	.byte	0x04
	.zero		1


	//   ....[92]....
        /*06e8*/ 	.word	0x00005620
        /*06ec*/ 	.word	0x000000ff
        /*06f0*/ 	.word	0x00000060
        /*06f4*/ 	.short	0x010a
        /*06f6*/ 	.byte	0x04
	.zero		1


	//   ....[93]....
        /*06f8*/ 	.word	0x00005660
        /*06fc*/ 	.word	0x00000000
        /*0700*/ 	.word	0x00000068
        /*0704*/ 	.short	0x010a
        /*0706*/ 	.byte	0xff
	.zero		1


	//   ....[94]....
        /*0708*/ 	.word	0x000059c0
        /*070c*/ 	.word	0x00000000
        /*0710*/ 	.word	0x00000080
        /*0714*/ 	.short	0x010a
        /*0716*/ 	.byte	0xff
	.zero		1


	//   ....[95]....
        /*0718*/ 	.word	0x00005ad0
        /*071c*/ 	.word	0x00000000
        /*0720*/ 	.word	0x00000000
        /*0724*/ 	.short	0x0101
        /*0726*/ 	.byte	0xff
	.zero		1


	//   ....[96]....
        /*0728*/ 	.word	0x000064d0
        /*072c*/ 	.word	0x000000ff
        /*0730*/ 	.word	0x00000030
        /*0734*/ 	.short	0x010a
        /*0736*/ 	.byte	0x2c
	.zero		1


	//   ....[97]....
        /*0738*/ 	.word	0x000064f0
        /*073c*/ 	.word	0x0000004e
        /*0740*/ 	.word	0x000000a0
        /*0744*/ 	.short	0x010a
        /*0746*/ 	.byte	0xff
	.zero		1


	//   ....[98]....
        /*0748*/ 	.word	0x00006600
        /*074c*/ 	.word	0x000000ff
        /*0750*/ 	.word	0x00000030
        /*0754*/ 	.short	0x010a
        /*0756*/ 	.byte	0x2c
	.zero		1


	//   ....[99]....
        /*0758*/ 	.word	0x000066d0
        /*075c*/ 	.word	0x0000004e
        /*0760*/ 	.word	0x000000a0
        /*0764*/ 	.short	0x010a
        /*0766*/ 	.byte	0xff
	.zero		1


	//   ....[100]....
        /*0768*/ 	.word	0x00006e80
        /*076c*/ 	.word	0x00000000
        /*0770*/ 	.word	0x00000000
        /*0774*/ 	.short	0x0101
        /*0776*/ 	.byte	0xff
	.zero		1


	//   ....[101]....
        /*0778*/ 	.word	0x00006e90
        /*077c*/ 	.word	0x00000003
        /*0780*/ 	.word	0x00000030
        /*0784*/ 	.short	0x010a
        /*0786*/ 	.byte	0xff
	.zero		1


	//   ....[102]....
        /*0788*/ 	.word	0x00006f50
        /*078c*/ 	.word	0x00000003
        /*0790*/ 	.word	0x00000030
        /*0794*/ 	.short	0x010a
        /*0796*/ 	.byte	0xff
	.zero		1


	//   ....[103]....
        /*0798*/ 	.word	0x00007740
        /*079c*/ 	.word	0x00000056
        /*07a0*/ 	.word	0x00000000
        /*07a4*/ 	.short	0x0101
        /*07a6*/ 	.byte	0xff
	.zero		1


	//   ....[104]....
        /*07a8*/ 	.word	0x00007760
        /*07ac*/ 	.word	0x00000057
        /*07b0*/ 	.word	0x00000030
        /*07b4*/ 	.short	0x010a
        /*07b6*/ 	.byte	0xff
	.zero		1


	//   ....[105]....
        /*07b8*/ 	.word	0x00007810
        /*07bc*/ 	.word	0x00000057
        /*07c0*/ 	.word	0x00000030
        /*07c4*/ 	.short	0x010a
        /*07c6*/ 	.byte	0xff
	.zero		1


	//   ....[106]....
        /*07c8*/ 	.word	0x00008000
        /*07cc*/ 	.word	0x00000056
        /*07d0*/ 	.word	0x00000000
        /*07d4*/ 	.short	0x0101
        /*07d6*/ 	.byte	0xff
	.zero		1


	//   ....[107]....
        /*07d8*/ 	.word	0x00008020
        /*07dc*/ 	.word	0x0000005c
        /*07e0*/ 	.word	0x00000030
        /*07e4*/ 	.short	0x010a
        /*07e6*/ 	.byte	0xff
	.zero		1


	//   ....[108]....
        /*07e8*/ 	.word	0x000080d0
        /*07ec*/ 	.word	0x0000005c
        /*07f0*/ 	.word	0x00000030
        /*07f4*/ 	.short	0x010a
        /*07f6*/ 	.byte	0xff
	.zero		1


	//   ....[109]....
        /*07f8*/ 	.word	0x00008380
        /*07fc*/ 	.word	0x0000004e
        /*0800*/ 	.word	0x00000000
        /*0804*/ 	.short	0x0101
        /*0806*/ 	.byte	0xff
	.zero		1


	//   ....[110]....
        /*0808*/ 	.word	0x00008910
        /*080c*/ 	.word	0x00000002
        /*0810*/ 	.word	0x00000000
        /*0814*/ 	.short	0x0101
        /*0816*/ 	.byte	0xff
	.zero		1


	//   ....[111]....
        /*0818*/ 	.word	0x00008ba0
        /*081c*/ 	.word	0x000000ff
        /*0820*/ 	.word	0x00000000
        /*0824*/ 	.short	0x0101
        /*0826*/ 	.byte	0x04
	.zero		1


	//   ....[112]....
        /*0828*/ 	.word	0x00008bc0
        /*082c*/ 	.word	0x00000003
        /*0830*/ 	.word	0x000000f0
        /*0834*/ 	.short	0x010a
        /*0836*/ 	.byte	0xff
	.zero		1


	//   ....[113]....
        /*0838*/ 	.word	0x00008c20
        /*083c*/ 	.word	0x00000002
        /*0840*/ 	.word	0x00000018
        /*0844*/ 	.short	0x010a
        /*0846*/ 	.byte	0xff
	.zero		1


	//   ....[114]....
        /*0848*/ 	.word	0x00008c80
        /*084c*/ 	.word	0x00000002
        /*0850*/ 	.word	0x00000018
        /*0854*/ 	.short	0x010a
        /*0856*/ 	.byte	0xff
	.zero		1


	//   ....[115]....
        /*0858*/ 	.word	0x00008cd0
        /*085c*/ 	.word	0x00000002
        /*0860*/ 	.word	0x00000080
        /*0864*/ 	.short	0x010a
        /*0866*/ 	.byte	0xff
	.zero		1


	//   ....[116]....
        /*0868*/ 	.word	0x00008d30
        /*086c*/ 	.word	0x00000000
        /*0870*/ 	.word	0x00000000
        /*0874*/ 	.short	0x010a
        /*0876*/ 	.byte	0xff
	.zero		1


	//   ....[117]....
        /*0878*/ 	.word	0x00008d90
        /*087c*/ 	.word	0x00000000
        /*0880*/ 	.word	0x00000000
        /*0884*/ 	.short	0x010a
        /*0886*/ 	.byte	0xff
	.zero		1


	//   ....[118]....
        /*0888*/ 	.word	0x00008de0
        /*088c*/ 	.word	0x00000000
        /*0890*/ 	.word	0x000000e0
        /*0894*/ 	.short	0x010a
        /*0896*/ 	.byte	0xff
	.zero		1


	//   ....[119]....
        /*0898*/ 	.word	0x00008e40
        /*089c*/ 	.word	0x00000000
        /*08a0*/ 	.word	0x00000090
        /*08a4*/ 	.short	0x010a
        /*08a6*/ 	.byte	0xff
	.zero		1


	//   ....[120]....
        /*08a8*/ 	.word	0x00008e90
        /*08ac*/ 	.word	0x00000000
        /*08b0*/ 	.word	0x00000080
        /*08b4*/ 	.short	0x010a
        /*08b6*/ 	.byte	0xff
	.zero		1


	//   ....[121]....
        /*08b8*/ 	.word	0x00008ef0
        /*08bc*/ 	.word	0x00000000
        /*08c0*/ 	.word	0x00000090
        /*08c4*/ 	.short	0x010a
        /*08c6*/ 	.byte	0xff
	.zero		1


	//   ....[122]....
        /*08c8*/ 	.word	0x00008f50
        /*08cc*/ 	.word	0x00000004
        /*08d0*/ 	.word	0x00000008
        /*08d4*/ 	.short	0x010a
        /*08d6*/ 	.byte	0xff
	.zero		1


	//   ....[123]....
        /*08d8*/ 	.word	0x00009030
        /*08dc*/ 	.word	0x00000002
        /*08e0*/ 	.word	0x00000008
        /*08e4*/ 	.short	0x010a
        /*08e6*/ 	.byte	0xff
	.zero		1


	//   ....[124]....
        /*08e8*/ 	.word	0x00009080
        /*08ec*/ 	.word	0x00000000
        /*08f0*/ 	.word	0x00000080
        /*08f4*/ 	.short	0x010a
        /*08f6*/ 	.byte	0xff
	.zero		1


	//   ....[125]....
        /*08f8*/ 	.word	0x000090e0
        /*08fc*/ 	.word	0x00000000
        /*0900*/ 	.word	0x000000c0
        /*0904*/ 	.short	0x010a
        /*0906*/ 	.byte	0xff
	.zero		1


	//   ....[126]....
        /*0908*/ 	.word	0x00009140
        /*090c*/ 	.word	0x00000000
        /*0910*/ 	.word	0x00000000
        /*0914*/ 	.short	0x010a
        /*0916*/ 	.byte	0xff
	.zero		1


	//   ....[127]....
        /*0918*/ 	.word	0x000091a0
        /*091c*/ 	.word	0x00000000
        /*0920*/ 	.word	0x00000000
        /*0924*/ 	.short	0x010a
        /*0926*/ 	.byte	0xff
	.zero		1


	//   ....[128]....
        /*0928*/ 	.word	0x00009200
        /*092c*/ 	.word	0x00000000
        /*0930*/ 	.word	0x00000000
        /*0934*/ 	.short	0x010a
        /*0936*/ 	.byte	0xff
	.zero		1


	//   ....[129]....
        /*0938*/ 	.word	0x00009260
        /*093c*/ 	.word	0x00000000
        /*0940*/ 	.word	0x00000000
        /*0944*/ 	.short	0x010a
        /*0946*/ 	.byte	0xff
	.zero		1


	//   ....[130]....
        /*0948*/ 	.word	0x000092c0
        /*094c*/ 	.word	0x00000000
        /*0950*/ 	.word	0x00000100
        /*0954*/ 	.short	0x010a
        /*0956*/ 	.byte	0xff
	.zero		1


	//   ....[131]....
        /*0958*/ 	.word	0x00009310
        /*095c*/ 	.word	0x00000000
        /*0960*/ 	.word	0x00000080
        /*0964*/ 	.short	0x010a
        /*0966*/ 	.byte	0xff
	.zero		1


	//   ....[132]....
        /*0968*/ 	.word	0x00009370
        /*096c*/ 	.word	0x00000000
        /*0970*/ 	.word	0x00000078
        /*0974*/ 	.short	0x010a
        /*0976*/ 	.byte	0xff
	.zero		1


	//   ....[133]....
        /*0978*/ 	.word	0x000093d0
        /*097c*/ 	.word	0x00000003
        /*0980*/ 	.word	0x00000050
        /*0984*/ 	.short	0x010a
        /*0986*/ 	.byte	0xff
	.zero		1


	//   ....[134]....
        /*0988*/ 	.word	0x00009430
        /*098c*/ 	.word	0x00000003
        /*0990*/ 	.word	0x00000058
        /*0994*/ 	.short	0x010a
        /*0996*/ 	.byte	0xff
	.zero		1


	//   ....[135]....
        /*0998*/ 	.word	0x00009490
        /*099c*/ 	.word	0x00000003
        /*09a0*/ 	.word	0x00000060
        /*09a4*/ 	.short	0x010a
        /*09a6*/ 	.byte	0xff
	.zero		1


	//   ....[136]....
        /*09a8*/ 	.word	0x000094f0
        /*09ac*/ 	.word	0x00000003
        /*09b0*/ 	.word	0x00000068
        /*09b4*/ 	.short	0x010a
        /*09b6*/ 	.byte	0xff
	.zero		1


	//   ....[137]....
        /*09b8*/ 	.word	0x00009550
        /*09bc*/ 	.word	0x00000000
        /*09c0*/ 	.word	0x00000050
        /*09c4*/ 	.short	0x010a
        /*09c6*/ 	.byte	0xff
	.zero		1


	//   ....[138]....
        /*09c8*/ 	.word	0x000095b0
        /*09cc*/ 	.word	0x00000000
        /*09d0*/ 	.word	0x00000058
        /*09d4*/ 	.short	0x010a
        /*09d6*/ 	.byte	0xff
	.zero		1


	//   ....[139]....
        /*09d8*/ 	.word	0x00009610
        /*09dc*/ 	.word	0x00000000
        /*09e0*/ 	.word	0x00000060
        /*09e4*/ 	.short	0x010a
        /*09e6*/ 	.byte	0xff
	.zero		1


	//   ....[140]....
        /*09e8*/ 	.word	0x00009660
        /*09ec*/ 	.word	0x00000000
        /*09f0*/ 	.word	0x00000080
        /*09f4*/ 	.short	0x010a
        /*09f6*/ 	.byte	0xff
	.zero		1


	//   ....[141]....
        /*09f8*/ 	.word	0x000096c0
        /*09fc*/ 	.word	0x00000000
        /*0a00*/ 	.word	0x00000030
        /*0a04*/ 	.short	0x010a
        /*0a06*/ 	.byte	0xff
	.zero		1


	//   ....[142]....
        /*0a08*/ 	.word	0x00009710
        /*0a0c*/ 	.word	0x0000004e
        /*0a10*/ 	.word	0x000000a0
        /*0a14*/ 	.short	0x010a
        /*0a16*/ 	.byte	0xff
	.zero		1


	//   ....[143]....
        /*0a18*/ 	.word	0x00009760
        /*0a1c*/ 	.word	0x00000003
        /*0a20*/ 	.word	0x00000030
        /*0a24*/ 	.short	0x010a
        /*0a26*/ 	.byte	0xff
	.zero		1


	//   ....[144]....
        /*0a28*/ 	.word	0x000097b0
        /*0a2c*/ 	.word	0x00000057
        /*0a30*/ 	.word	0x00000030
        /*0a34*/ 	.short	0x010a
        /*0a36*/ 	.byte	0xff
	.zero		1


	//   ....[145]....
        /*0a38*/ 	.word	0x00009800
        /*0a3c*/ 	.word	0x0000005c
        /*0a40*/ 	.word	0x00000030
        /*0a44*/ 	.short	0x010a
        /*0a46*/ 	.byte	0xff
	.zero		1


	//----- nvinfo : EIATTR_NUM_MBARRIERS
	.align		4
.L_47:
        /*0a48*/ 	.byte	0x03, 0x38
        /*0a4a*/ 	.short	0x0021


	//----- nvinfo : EIATTR_EXIT_INSTR_OFFSETS
	.align		4
        /*0a4c*/ 	.byte	0x04, 0x1c
        /*0a4e*/ 	.short	(.L_49 - .L_48)


	//   ....[0]....
.L_48:
        /*0a50*/ 	.word	0x00002c10


	//   ....[1]....
        /*0a54*/ 	.word	0x00003110


	//   ....[2]....
        /*0a58*/ 	.word	0x00003170


	//   ....[3]....
        /*0a5c*/ 	.word	0x000044d0


	//   ....[4]....
        /*0a60*/ 	.word	0x00005690


	//   ....[5]....
        /*0a64*/ 	.word	0x000056d0


	//   ....[6]....
        /*0a68*/ 	.word	0x00008aa0


	//   ....[7]....
        /*0a6c*/ 	.word	0x00008b10


	//   ....[8]....
        /*0a70*/ 	.word	0x00008b40


	//   ....[9]....
        /*0a74*/ 	.word	0x00008bb0


	//----- nvinfo : EIATTR_MAX_THREADS
	.align		4
.L_49:
        /*0a78*/ 	.byte	0x04, 0x05
        /*0a7a*/ 	.short	(.L_51 - .L_50)
.L_50:
        /*0a7c*/ 	.word	0x00000100
        /*0a80*/ 	.word	0x00000001
        /*0a84*/ 	.word	0x00000001


	//----- nvinfo : EIATTR_CRS_STACK_SIZE
	.align		4
.L_51:
        /*0a88*/ 	.byte	0x04, 0x1e
        /*0a8a*/ 	.short	(.L_53 - .L_52)
.L_52:
        /*0a8c*/ 	.word	0x00000000


	//----- nvinfo : EIATTR_CBANK_PARAM_SIZE
	.align		4
.L_53:
        /*0a90*/ 	.byte	0x03, 0x19
        /*0a92*/ 	.short	0x0800


	//----- nvinfo : EIATTR_PARAM_CBANK
	.align		4
        /*0a94*/ 	.byte	0x04, 0x0a
        /*0a96*/ 	.short	(.L_55 - .L_54)
	.align		4
.L_54:
        /*0a98*/ 	.word	index@(.nv.constant0._ZN7cutlass13device_kernelINS_4gemm6kernel13GemmUniversalIN4cute5tupleIJiiiiEEENS1_10collective13CollectiveMmaINS1_35MainloopSm100TmaUmmaWarpSpecializedILi3ELi2ELi4ENS5_IJNS4_1CILi4EEESB_NSA_ILi1EEEEEEEENS5_IJNSA_ILi128EEESF_NSA_ILi64EEEEEENS_6half_tENS5_IJSC_llEEESI_SJ_NS4_8TiledMMAINS4_8MMA_AtomIJNS4_26SM100_MMA_F16BF16_2x1SM_SSISI_SI_fLi128ELi128ELNS4_4UMMA5MajorE1ELSO_1ELNSN_7ScaleInE0ELSP_0EEEEEENS4_6LayoutINS5_IJSC_SC_SC_EEENS5_IJNSA_ILi0EEESU_SU_EEEEENS5_IJNS4_10UnderscoreESX_SX_EEEEENS4_28SM100_TMA_2SM_LOAD_MULTICASTENS4_14ComposedLayoutINS4_7SwizzleILi3ELi4ELi3EEENS4_18smem_ptr_flag_bitsILi16EEENSS_INS5_IJSG_NSA_ILi8EEEEEENS5_IJSC_SG_EEEEEEEvNS4_8identityES10_S1A_vS1B_EENS_8epilogue10collective18CollectiveEpilogueINS1D_23Sm100TmaWarpSpecializedILi4ELi2ELi16ELb1ELb0EEEJNS5_IJSG_SF_SG_EEENS5_IJNSS_ISG_SC_EENSS_INS5_IJNSA_ILi16EEENSA_ILi2EEEEEES18_EEEEESI_NS5_IJlSC_lEEESI_S1P_NS1D_6fusion15FusionCallbacksIS1H_NS1Q_17LinearCombinationISI_fSI_fLNS_15FloatRoundStyleE2EEES1I_S1O_JEEENS4_5SM1004TMEM4LOAD26SM100_TMEM_LOAD_32dp32b16xENS4_13SM90_TMA_LOADENS11_INS12_ILi1ELi4ELi3EEES15_NSS_INS5_IJS16_S1K_EEENS5_IJS1K_SC_EEEEEEENS4_39AutoVectorizingCopyWithAssumedAlignmentILi128EEENS4_14SM90_TMA_STOREES25_S27_S27_EEEvvEEEEvNT_6ParamsE)
        /*0a9c*/ 	.short	0x0380
        /*0a9e*/ 	.short	0x0800


	//----- nvinfo : EIATTR_SW_WAR
	.align		4
.L_55:
        /*0aa0*/ 	.byte	0x04, 0x36
        /*0aa2*/ 	.short	(.L_57 - .L_56)
.L_56:
        /*0aa4*/ 	.word	0x00000008
.L_57:


//--------------------- .nv.callgraph             --------------------------
	.section	.nv.callgraph,"",@"SHT_CUDA_CALLGRAPH"
	.align	4
	.sectionentsize	8
	.align		4
        /*0000*/ 	.word	0x00000000
	.align		4
        /*0004*/ 	.word	0xffffffff
	.align		4
        /*0008*/ 	.word	index@(_ZN7cutlass13device_kernelINS_4gemm6kernel13GemmUniversalIN4cute5tupleIJiiiiEEENS1_10collective13CollectiveMmaINS1_35MainloopSm100TmaUmmaWarpSpecializedILi3ELi2ELi4ENS5_IJNS4_1CILi4EEESB_NSA_ILi1EEEEEEEENS5_IJNSA_ILi128EEESF_NSA_ILi64EEEEEENS_6half_tENS5_IJSC_llEEESI_SJ_NS4_8TiledMMAINS4_8MMA_AtomIJNS4_26SM100_MMA_F16BF16_2x1SM_SSISI_SI_fLi128ELi128ELNS4_4UMMA5MajorE1ELSO_1ELNSN_7ScaleInE0ELSP_0EEEEEENS4_6LayoutINS5_IJSC_SC_SC_EEENS5_IJNSA_ILi0EEESU_SU_EEEEENS5_IJNS4_10UnderscoreESX_SX_EEEEENS4_28SM100_TMA_2SM_LOAD_MULTICASTENS4_14ComposedLayoutINS4_7SwizzleILi3ELi4ELi3EEENS4_18smem_ptr_flag_bitsILi16EEENSS_INS5_IJSG_NSA_ILi8EEEEEENS5_IJSC_SG_EEEEEEEvNS4_8identityES10_S1A_vS1B_EENS_8epilogue10collective18CollectiveEpilogueINS1D_23Sm100TmaWarpSpecializedILi4ELi2ELi16ELb1ELb0EEEJNS5_IJSG_SF_SG_EEENS5_IJNSS_ISG_SC_EENSS_INS5_IJNSA_ILi16EEENSA_ILi2EEEEEES18_EEEEESI_NS5_IJlSC_lEEESI_S1P_NS1D_6fusion15FusionCallbacksIS1H_NS1Q_17LinearCombinationISI_fSI_fLNS_15FloatRoundStyleE2EEES1I_S1O_JEEENS4_5SM1004TMEM4LOAD26SM100_TMEM_LOAD_32dp32b16xENS4_13SM90_TMA_LOADENS11_INS12_ILi1ELi4ELi3EEES15_NSS_INS5_IJS16_S1K_EEENS5_IJS1K_SC_EEEEEEENS4_39AutoVectorizingCopyWithAssumedAlignmentILi128EEENS4_14SM90_TMA_STOREES25_S27_S27_EEEvvEEEEvNT_6ParamsE)
	.align		4
        /*000c*/ 	.word	index@(__assertfail)
	.align		4
        /*0010*/ 	.word	0x00000000
	.align		4
        /*0014*/ 	.word	0xfffffffe
	.align		4
        /*0018*/ 	.word	0x00000000
	.align		4
        /*001c*/ 	.word	0xfffffffd
	.align		4
        /*0020*/ 	.word	0x00000000
	.align		4
        /*0024*/ 	.word	0xfffffffc


//--------------------- .nv.constant4             --------------------------
	.section	.nv.constant4,"a",@progbits
	.align	8
	.align		8
.nv.constant4:
        /*0000*/ 	.dword	__assertfail
	.align		8
        /*0008*/ 	.dword	__unnamed_1
	.align		8
        /*0010*/ 	.dword	__unnamed_2
	.align		8
        /*0018*/ 	.dword	_ZN40_INTERNAL_b6fe556b_4_k_cu_9d7e8c00_317804cuda3std3__45__cpo5beginE
	.align		8
        /*0020*/ 	.dword	_ZN40_INTERNAL_b6fe556b_4_k_cu_9d7e8c00_317804cuda3std3__45__cpo3endE
	.align		8
        /*0028*/ 	.dword	_ZN40_INTERNAL_b6fe556b_4_k_cu_9d7e8c00_317804cuda3std3__45__cpo6cbeginE
	.align		8
        /*0030*/ 	.dword	_ZN40_INTERNAL_b6fe556b_4_k_cu_9d7e8c00_317804cuda3std3__45__cpo4cendE
	.align		8
        /*0038*/ 	.dword	_ZN40_INTERNAL_b6fe556b_4_k_cu_9d7e8c00_317804cuda3std3__442_GLOBAL__N__b6fe556b_4_k_cu_9d7e8c00_317806ignoreE
	.align		8
        /*0040*/ 	.dword	_ZN40_INTERNAL_b6fe556b_4_k_cu_9d7e8c00_317804cuda3std3__419piecewise_constructE
	.align		8
        /*0048*/ 	.dword	_ZN40_INTERNAL_b6fe556b_4_k_cu_9d7e8c00_317804cuda3std3__48in_placeE
	.align		8
        /*0050*/ 	.dword	_ZN40_INTERNAL_b6fe556b_4_k_cu_9d7e8c00_317804cuda3std6ranges3__45__cpo4swapE
	.align		8
        /*0058*/ 	.dword	_ZN40_INTERNAL_b6fe556b_4_k_cu_9d7e8c00_317804cuda3std6ranges3__45__cpo9iter_moveE
	.align		8
        /*0060*/ 	.dword	_ZN40_INTERNAL_b6fe556b_4_k_cu_9d7e8c00_317804cute7productE
	.align		8
        /*0068*/ 	.dword	_ZN40_INTERNAL_b6fe556b_4_k_cu_9d7e8c00_317804cute1_E
	.align		8
        /*0070*/ 	.dword	$str$25
	.align		8
        /*0078*/ 	.dword	$str$26
	.align		8
        /*0080*/ 	.dword	$str$27
	.align		8
        /*0088*/ 	.dword	$str$28


//--------------------- .text._ZN7cutlass13device_kernelINS_4gemm6kernel13GemmUniversalIN4cute5tupleIJiiiiEEENS1_10collective13CollectiveMmaINS1_35MainloopSm100TmaUmmaWarpSpecializedILi3ELi2ELi4ENS5_IJNS4_1CILi4EEESB_NSA_ILi1EEEEEEEENS5_IJNSA_ILi128EEESF_NSA_ILi64EEEEEENS_6half_tENS5_IJSC_llEEESI_SJ_NS4_8TiledMMAINS4_8MMA_AtomIJNS4_26SM100_MMA_F16BF16_2x1SM_SSISI_SI_fLi128ELi128ELNS4_4UMMA5MajorE1ELSO_1ELNSN_7ScaleInE0ELSP_0EEEEEENS4_6LayoutINS5_IJSC_SC_SC_EEENS5_IJNSA_ILi0EEESU_SU_EEEEENS5_IJNS4_10UnderscoreESX_SX_EEEEENS4_28SM100_TMA_2SM_LOAD_MULTICASTENS4_14ComposedLayoutINS4_7SwizzleILi3ELi4ELi3EEENS4_18smem_ptr_flag_bitsILi16EEENSS_INS5_IJSG_NSA_ILi8EEEEEENS5_IJSC_SG_EEEEEEEvNS4_8identityES10_S1A_vS1B_EENS_8epilogue10collective18CollectiveEpilogueINS1D_23Sm100TmaWarpSpecializedILi4ELi2ELi16ELb1ELb0EEEJNS5_IJSG_SF_SG_EEENS5_IJNSS_ISG_SC_EENSS_INS5_IJNSA_ILi16EEENSA_ILi2EEEEEES18_EEEEESI_NS5_IJlSC_lEEESI_S1P_NS1D_6fusion15FusionCallbacksIS1H_NS1Q_17LinearCombinationISI_fSI_fLNS_15FloatRoundStyleE2EEES1I_S1O_JEEENS4_5SM1004TMEM4LOAD26SM100_TMEM_LOAD_32dp32b16xENS4_13SM90_TMA_LOADENS11_INS12_ILi1ELi4ELi3EEES15_NSS_INS5_IJS16_S1K_EEENS5_IJS1K_SC_EEEEEEENS4_39AutoVectorizingCopyWithAssumedAlignmentILi128EEENS4_14SM90_TMA_STOREES25_S27_S27_EEEvvEEEEvNT_6ParamsE --------------------------
	.section	.text._ZN7cutlass13device_kernelINS_4gemm6kernel13GemmUniversalIN4cute5tupleIJiiiiEEENS1_10collective13CollectiveMmaINS1_35MainloopSm100TmaUmmaWarpSpecializedILi3ELi2ELi4ENS5_IJNS4_1CILi4EEESB_NSA_ILi1EEEEEEEENS5_IJNSA_ILi128EEESF_NSA_ILi64EEEEEENS_6half_tENS5_IJSC_llEEESI_SJ_NS4_8TiledMMAINS4_8MMA_AtomIJNS4_26SM100_MMA_F16BF16_2x1SM_SSISI_SI_fLi128ELi128ELNS4_4UMMA5MajorE1ELSO_1ELNSN_7ScaleInE0ELSP_0EEEEEENS4_6LayoutINS5_IJSC_SC_SC_EEENS5_IJNSA_ILi0EEESU_SU_EEEEENS5_IJNS4_10UnderscoreESX_SX_EEEEENS4_28SM100_TMA_2SM_LOAD_MULTICASTENS4_14ComposedLayoutINS4_7SwizzleILi3ELi4ELi3EEENS4_18smem_ptr_flag_bitsILi16EEENSS_INS5_IJSG_NSA_ILi8EEEEEENS5_IJSC_SG_EEEEEEEvNS4_8identityES10_S1A_vS1B_EENS_8epilogue10collective18CollectiveEpilogueINS1D_23Sm100TmaWarpSpecializedILi4ELi2ELi16ELb1ELb0EEEJNS5_IJSG_SF_SG_EEENS5_IJNSS_ISG_SC_EENSS_INS5_IJNSA_ILi16EEENSA_ILi2EEEEEES18_EEEEESI_NS5_IJlSC_lEEESI_S1P_NS1D_6fusion15FusionCallbacksIS1H_NS1Q_17LinearCombinationISI_fSI_fLNS_15FloatRoundStyleE2EEES1I_S1O_JEEENS4_5SM1004TMEM4LOAD26SM100_TMEM_LOAD_32dp32b16xENS4_13SM90_TMA_LOADENS11_INS12_ILi1ELi4ELi3EEES15_NSS_INS5_IJS16_S1K_EEENS5_IJS1K_SC_EEEEEEENS4_39AutoVectorizingCopyWithAssumedAlignmentILi128EEENS4_14SM90_TMA_STOREES25_S27_S27_EEEvvEEEEvNT_6ParamsE,"ax",@progbits
	.align	128
.text._ZN7cutlass13device_kernelINS_4gemm6kernel13GemmUniversalIN4cute5tupleIJiiiiEEENS1_10collective13CollectiveMmaINS1_35MainloopSm100TmaUmmaWarpSpecializedILi3ELi2ELi4ENS5_IJNS4_1CILi4EEESB_NSA_ILi1EEEEEEEENS5_IJNSA_ILi128EEESF_NSA_ILi64EEEEEENS_6half_tENS5_IJSC_llEEESI_SJ_NS4_8TiledMMAINS4_8MMA_AtomIJNS4_26SM100_MMA_F16BF16_2x1SM_SSISI_SI_fLi128ELi128ELNS4_4UMMA5MajorE1ELSO_1ELNSN_7ScaleInE0ELSP_0EEEEEENS4_6LayoutINS5_IJSC_SC_SC_EEENS5_IJNSA_ILi0EEESU_SU_EEEEENS5_IJNS4_10UnderscoreESX_SX_EEEEENS4_28SM100_TMA_2SM_LOAD_MULTICASTENS4_14ComposedLayoutINS4_7SwizzleILi3ELi4ELi3EEENS4_18smem_ptr_flag_bitsILi16EEENSS_INS5_IJSG_NSA_ILi8EEEEEENS5_IJSC_SG_EEEEEEEvNS4_8identityES10_S1A_vS1B_EENS_8epilogue10collective18CollectiveEpilogueINS1D_23Sm100TmaWarpSpecializedILi4ELi2ELi16ELb1ELb0EEEJNS5_IJSG_SF_SG_EEENS5_IJNSS_ISG_SC_EENSS_INS5_IJNSA_ILi16EEENSA_ILi2EEEEEES18_EEEEESI_NS5_IJlSC_lEEESI_S1P_NS1D_6fusion15FusionCallbacksIS1H_NS1Q_17LinearCombinationISI_fSI_fLNS_15FloatRoundStyleE2EEES1I_S1O_JEEENS4_5SM1004TMEM4LOAD26SM100_TMEM_LOAD_32dp32b16xENS4_13SM90_TMA_LOADENS11_INS12_ILi1ELi4ELi3EEES15_NSS_INS5_IJS16_S1K_EEENS5_IJS1K_SC_EEEEEEENS4_39AutoVectorizingCopyWithAssumedAlignmentILi128EEENS4_14SM90_TMA_STOREES25_S27_S27_EEEvvEEEEvNT_6ParamsE:
        .type           _ZN7cutlass13device_kernelINS_4gemm6kernel13GemmUniversalIN4cute5tupleIJiiiiEEENS1_10collective13CollectiveMmaINS1_35MainloopSm100TmaUmmaWarpSpecializedILi3ELi2ELi4ENS5_IJNS4_1CILi4EEESB_NSA_ILi1EEEEEEEENS5_IJNSA_ILi128EEESF_NSA_ILi64EEEEEENS_6half_tENS5_IJSC_llEEESI_SJ_NS4_8TiledMMAINS4_8MMA_AtomIJNS4_26SM100_MMA_F16BF16_2x1SM_SSISI_SI_fLi128ELi128ELNS4_4UMMA5MajorE1ELSO_1ELNSN_7ScaleInE0ELSP_0EEEEEENS4_6LayoutINS5_IJSC_SC_SC_EEENS5_IJNSA_ILi0EEESU_SU_EEEEENS5_IJNS4_10UnderscoreESX_SX_EEEEENS4_28SM100_TMA_2SM_LOAD_MULTICASTENS4_14ComposedLayoutINS4_7SwizzleILi3ELi4ELi3EEENS4_18smem_ptr_flag_bitsILi16EEENSS_INS5_IJSG_NSA_ILi8EEEEEENS5_IJSC_SG_EEEEEEEvNS4_8identityES10_S1A_vS1B_EENS_8epilogue10collective18CollectiveEpilogueINS1D_23Sm100TmaWarpSpecializedILi4ELi2ELi16ELb1ELb0EEEJNS5_IJSG_SF_SG_EEENS5_IJNSS_ISG_SC_EENSS_INS5_IJNSA_ILi16EEENSA_ILi2EEEEEES18_EEEEESI_NS5_IJlSC_lEEESI_S1P_NS1D_6fusion15FusionCallbacksIS1H_NS1Q_17LinearCombinationISI_fSI_fLNS_15FloatRoundStyleE2EEES1I_S1O_JEEENS4_5SM1004TMEM4LOAD26SM100_TMEM_LOAD_32dp32b16xENS4_13SM90_TMA_LOADENS11_INS12_ILi1ELi4ELi3EEES15_NSS_INS5_IJS16_S1K_EEENS5_IJS1K_SC_EEEEEEENS4_39AutoVectorizingCopyWithAssumedAlignmentILi128EEENS4_14SM90_TMA_STOREES25_S27_S27_EEEvvEEEEvNT_6ParamsE,@function
        .size           _ZN7cutlass13device_kernelINS_4gemm6kernel13GemmUniversalIN4cute5tupleIJiiiiEEENS1_10collective13CollectiveMmaINS1_35MainloopSm100TmaUmmaWarpSpecializedILi3ELi2ELi4ENS5_IJNS4_1CILi4EEESB_NSA_ILi1EEEEEEEENS5_IJNSA_ILi128EEESF_NSA_ILi64EEEEEENS_6half_tENS5_IJSC_llEEESI_SJ_NS4_8TiledMMAINS4_8MMA_AtomIJNS4_26SM100_MMA_F16BF16_2x1SM_SSISI_SI_fLi128ELi128ELNS4_4UMMA5MajorE1ELSO_1ELNSN_7ScaleInE0ELSP_0EEEEEENS4_6LayoutINS5_IJSC_SC_SC_EEENS5_IJNSA_ILi0EEESU_SU_EEEEENS5_IJNS4_10UnderscoreESX_SX_EEEEENS4_28SM100_TMA_2SM_LOAD_MULTICASTENS4_14ComposedLayoutINS4_7SwizzleILi3ELi4ELi3EEENS4_18smem_ptr_flag_bitsILi16EEENSS_INS5_IJSG_NSA_ILi8EEEEEENS5_IJSC_SG_EEEEEEEvNS4_8identityES10_S1A_vS1B_EENS_8epilogue10collective18CollectiveEpilogueINS1D_23Sm100TmaWarpSpecializedILi4ELi2ELi16ELb1ELb0EEEJNS5_IJSG_SF_SG_EEENS5_IJNSS_ISG_SC_EENSS_INS5_IJNSA_ILi16EEENSA_ILi2EEEEEES18_EEEEESI_NS5_IJlSC_lEEESI_S1P_NS1D_6fusion15FusionCallbacksIS1H_NS1Q_17LinearCombinationISI_fSI_fLNS_15FloatRoundStyleE2EEES1I_S1O_JEEENS4_5SM1004TMEM4LOAD26SM100_TMEM_LOAD_32dp32b16xENS4_13SM90_TMA_LOADENS11_INS12_ILi1ELi4ELi3EEES15_NSS_INS5_IJS16_S1K_EEENS5_IJS1K_SC_EEEEEEENS4_39AutoVectorizingCopyWithAssumedAlignmentILi128EEENS4_14SM90_TMA_STOREES25_S27_S27_EEEvvEEEEvNT_6ParamsE,(.L_x_196 - _ZN7cutlass13device_kernelINS_4gemm6kernel13GemmUniversalIN4cute5tupleIJiiiiEEENS1_10collective13CollectiveMmaINS1_35MainloopSm100TmaUmmaWarpSpecializedILi3ELi2ELi4ENS5_IJNS4_1CILi4EEESB_NSA_ILi1EEEEEEEENS5_IJNSA_ILi128EEESF_NSA_ILi64EEEEEENS_6half_tENS5_IJSC_llEEESI_SJ_NS4_8TiledMMAINS4_8MMA_AtomIJNS4_26SM100_MMA_F16BF16_2x1SM_SSISI_SI_fLi128ELi128ELNS4_4UMMA5MajorE1ELSO_1ELNSN_7ScaleInE0ELSP_0EEEEEENS4_6LayoutINS5_IJSC_SC_SC_EEENS5_IJNSA_ILi0EEESU_SU_EEEEENS5_IJNS4_10UnderscoreESX_SX_EEEEENS4_28SM100_TMA_2SM_LOAD_MULTICASTENS4_14ComposedLayoutINS4_7SwizzleILi3ELi4ELi3EEENS4_18smem_ptr_flag_bitsILi16EEENSS_INS5_IJSG_NSA_ILi8EEEEEENS5_IJSC_SG_EEEEEEEvNS4_8identityES10_S1A_vS1B_EENS_8epilogue10collective18CollectiveEpilogueINS1D_23Sm100TmaWarpSpecializedILi4ELi2ELi16ELb1ELb0EEEJNS5_IJSG_SF_SG_EEENS5_IJNSS_ISG_SC_EENSS_INS5_IJNSA_ILi16EEENSA_ILi2EEEEEES18_EEEEESI_NS5_IJlSC_lEEESI_S1P_NS1D_6fusion15FusionCallbacksIS1H_NS1Q_17LinearCombinationISI_fSI_fLNS_15FloatRoundStyleE2EEES1I_S1O_JEEENS4_5SM1004TMEM4LOAD26SM100_TMEM_LOAD_32dp32b16xENS4_13SM90_TMA_LOADENS11_INS12_ILi1ELi4ELi3EEES15_NSS_INS5_IJS16_S1K_EEENS5_IJS1K_SC_EEEEEEENS4_39AutoVectorizingCopyWithAssumedAlignmentILi128EEENS4_14SM90_TMA_STOREES25_S27_S27_EEEvvEEEEvNT_6ParamsE)
        .other          _ZN7cutlass13device_kernelINS_4gemm6kernel13GemmUniversalIN4cute5tupleIJiiiiEEENS1_10collective13CollectiveMmaINS1_35MainloopSm100TmaUmmaWarpSpecializedILi3ELi2ELi4ENS5_IJNS4_1CILi4EEESB_NSA_ILi1EEEEEEEENS5_IJNSA_ILi128EEESF_NSA_ILi64EEEEEENS_6half_tENS5_IJSC_llEEESI_SJ_NS4_8TiledMMAINS4_8MMA_AtomIJNS4_26SM100_MMA_F16BF16_2x1SM_SSISI_SI_fLi128ELi128ELNS4_4UMMA5MajorE1ELSO_1ELNSN_7ScaleInE0ELSP_0EEEEEENS4_6LayoutINS5_IJSC_SC_SC_EEENS5_IJNSA_ILi0EEESU_SU_EEEEENS5_IJNS4_10UnderscoreESX_SX_EEEEENS4_28SM100_TMA_2SM_LOAD_MULTICASTENS4_14ComposedLayoutINS4_7SwizzleILi3ELi4ELi3EEENS4_18smem_ptr_flag_bitsILi16EEENSS_INS5_IJSG_NSA_ILi8EEEEEENS5_IJSC_SG_EEEEEEEvNS4_8identityES10_S1A_vS1B_EENS_8epilogue10collective18CollectiveEpilogueINS1D_23Sm100TmaWarpSpecializedILi4ELi2ELi16ELb1ELb0EEEJNS5_IJSG_SF_SG_EEENS5_IJNSS_ISG_SC_EENSS_INS5_IJNSA_ILi16EEENSA_ILi2EEEEEES18_EEEEESI_NS5_IJlSC_lEEESI_S1P_NS1D_6fusion15FusionCallbacksIS1H_NS1Q_17LinearCombinationISI_fSI_fLNS_15FloatRoundStyleE2EEES1I_S1O_JEEENS4_5SM1004TMEM4LOAD26SM100_TMEM_LOAD_32dp32b16xENS4_13SM90_TMA_LOADENS11_INS12_ILi1ELi4ELi3EEES15_NSS_INS5_IJS16_S1K_EEENS5_IJS1K_SC_EEEEEEENS4_39AutoVectorizingCopyWithAssumedAlignmentILi128EEENS4_14SM90_TMA_STOREES25_S27_S27_EEEvvEEEEvNT_6ParamsE,@"STO_CUDA_ENTRY STV_DEFAULT"
_ZN7cutlass13device_kernelINS_4gemm6kernel13GemmUniversalIN4cute5tupleIJiiiiEEENS1_10collective13CollectiveMmaINS1_35MainloopSm100TmaUmmaWarpSpecializedILi3ELi2ELi4ENS5_IJNS4_1CILi4EEESB_NSA_ILi1EEEEEEEENS5_IJNSA_ILi128EEESF_NSA_ILi64EEEEEENS_6half_tENS5_IJSC_llEEESI_SJ_NS4_8TiledMMAINS4_8MMA_AtomIJNS4_26SM100_MMA_F16BF16_2x1SM_SSISI_SI_fLi128ELi128ELNS4_4UMMA5MajorE1ELSO_1ELNSN_7ScaleInE0ELSP_0EEEEEENS4_6LayoutINS5_IJSC_SC_SC_EEENS5_IJNSA_ILi0EEESU_SU_EEEEENS5_IJNS4_10UnderscoreESX_SX_EEEEENS4_28SM100_TMA_2SM_LOAD_MULTICASTENS4_14ComposedLayoutINS4_7SwizzleILi3ELi4ELi3EEENS4_18smem_ptr_flag_bitsILi16EEENSS_INS5_IJSG_NSA_ILi8EEEEEENS5_IJSC_SG_EEEEEEEvNS4_8identityES10_S1A_vS1B_EENS_8epilogue10collective18CollectiveEpilogueINS1D_23Sm100TmaWarpSpecializedILi4ELi2ELi16ELb1ELb0EEEJNS5_IJSG_SF_SG_EEENS5_IJNSS_ISG_SC_EENSS_INS5_IJNSA_ILi16EEENSA_ILi2EEEEEES18_EEEEESI_NS5_IJlSC_lEEESI_S1P_NS1D_6fusion15FusionCallbacksIS1H_NS1Q_17LinearCombinationISI_fSI_fLNS_15FloatRoundStyleE2EEES1I_S1O_JEEENS4_5SM1004TMEM4LOAD26SM100_TMEM_LOAD_32dp32b16xENS4_13SM90_TMA_LOADENS11_INS12_ILi1ELi4ELi3EEES15_NSS_INS5_IJS16_S1K_EEENS5_IJS1K_SC_EEEEEEENS4_39AutoVectorizingCopyWithAssumedAlignmentILi128EEENS4_14SM90_TMA_STOREES25_S27_S27_EEEvvEEEEvNT_6ParamsE:
[----:B------:R-:W1:Y:S01]  /*0000*/  LDC R1, c[0x0][0x37c] ;  /* 0x0000df00ff017b82 */ /* 0x000e620000000800 */
[----:B------:R-:W2:Y:S01]  /*0010*/  S2R R76, SR_TID.X ;  /* 0x00000000004c7919 */ /* 0x000ea20000002100 */
[----:B------:R-:W3:Y:S06]  /*0020*/  LDCU.64 UR6, c[0x0][0x890] ;  /* 0x00011200ff0677ac */ /* 0x000eec0008000a00 */
[----:B------:R-:W4:Y:S01]  /*0030*/  S2UR UR37, SR_CgaCtaId ;  /* 0x00000000002579c3 */ /* 0x000f220000008800 */
[----:B------:R-:W-:Y:S01]  /*0040*/  PRMT R63, RZ, 0x7610, R63 ;  /* 0x00007610ff3f7816 */ /* 0x000fe2000000003f */
[----:B------:R-:W1:Y:S01]  /*0050*/  LDCU.64 UR46, c[0x0][0x358] ;  /* 0x00006b00ff2e77ac */ /* 0x000e620008000a00 */
[----:B------:R-:W-:-:S02]  /*0060*/  ELECT P0, URZ, PT ;  /* 0x0000000000ff782f */ /* 0x000fc40003800000 */
[----:B---3--:R-:W-:-:S04]  /*0070*/  ISETP.NE.U32.AND P1, PT, RZ, UR6, PT ;  /* 0x00000006ff007c0c */ /* 0x008fc8000bf25070 */
[----:B------:R-:W-:Y:S01]  /*0080*/  ISETP.NE.AND.EX P2, PT, RZ, UR7, PT, P1 ;  /* 0x00000007ff007c0c */ /* 0x000fe2000bf45310 */
[----:B----4-:R-:W-:Y:S02]  /*0090*/  ULOP3.LUT UR9, UR37, 0x1, URZ, 0xc0, !UPT ;  /* 0x0000000125097892 */ /* 0x010fe4000f8ec0ff */
[----:B------:R-:W-:Y:S01]  /*00a0*/  ULOP3.LUT UR8, UR37, 0x1, URZ, 0x3c, !UPT ;  /* 0x0000000125087892 */ /* 0x000fe2000f8e3cff */
[----:B--2---:R-:W-:-:S05]  /*00b0*/  SHF.R.U32.HI R70, RZ, 0x5, R76 ;  /* 0x00000005ff467819 */ /* 0x004fca000001164c */
[----:B------:R-:W2:Y:S02]  /*00c0*/  SHFL.IDX PT, R0, R70, RZ, 0x1f ;  /* 0x00001fff46007589 */ /* 0x000ea400000e0000 */
[----:B--2---:R-:W-:Y:S02]  /*00d0*/  R2UR UR10, R0 ;  /* 0x00000000000a72ca */ /* 0x004fe400000e0000 */
[----:B-1----:R-:W-:Y:S05]  /*00e0*/  @P2 BRA `(.L_x_0) ;  /* 0x00000000002c2947 */ /* 0x002fea0003800000 */
[----:B------:R-:W1:Y:S02]  /*00f0*/  LDCU.64 UR4, c[0x0][0x888] ;  /* 0x00011100ff0477ac */ /* 0x000e640008000a00 */
[----:B-1----:R-:W-:-:S04]  /*0100*/  UISETP.NE.U32.AND UP0, UPT, UR4, URZ, UPT ;  /* 0x000000ff0400728c */ /* 0x002fc8000bf05070 */
[----:B------:R-:W-:-:S09]  /*0110*/  UISETP.NE.AND.EX UP0, UPT, UR5, URZ, UPT, UP0 ;  /* 0x000000ff0500728c */ /* 0x000fd2000bf05300 */
[----:B------:R-:W-:Y:S05]  /*0120*/  BRA.U !UP0, `(.L_x_1) ;  /* 0x0000000108107547 */ /* 0x000fea000b800000 */
[----:B------:R-:W1:Y:S02]  /*0130*/  LDC.64 R2, c[0x0][0x888] ;  /* 0x00022200ff027b82 */ /* 0x000e640000000a00 */
[----:B-1----:R1:W5:Y:S01]  /*0140*/  LDG.E R35, desc[UR46][R2.64] ;  /* 0x0000002e02237981 */ /* 0x002362000c1e1900 */
[----:B------:R-:W-:Y:S01]  /*0150*/  HFMA2 R63, -RZ, RZ, 0, 5.9604644775390625e-08 ;  /* 0x00000001ff3f7431 */ /* 0x000fe200000001ff */
[----:B------:R-:W-:Y:S05]  /*0160*/  BRA `(.L_x_0) ;  /* 0x00000000000c7947 */ /* 0x000fea0003800000 */
.L_x_1:
[----:B------:R-:W1:Y:S01]  /*0170*/  LDCU UR4, c[0x0][0x880] ;  /* 0x00011000ff0477ac */ /* 0x000e620008000800 */
[----:B------:R-:W-:Y:S01]  /*0180*/  HFMA2 R63, -RZ, RZ, 0, 5.9604644775390625e-08 ;  /* 0x00000001ff3f7431 */ /* 0x000fe200000001ff */
[----:B-1----:R-:W-:-:S07]  /*0190*/  MOV R35, UR4 ;  /* 0x0000000400237c02 */ /* 0x002fce0008000f00 */
.L_x_0:
[----:B------:R-:W2:Y:S02]  /*01a0*/  LDCU.64 UR4, c[0x0][0x8b0] ;  /* 0x00011600ff0477ac */ /* 0x000ea40008000a00 */
[----:B--2---:R-:W-:-:S04]  /*01b0*/  UISETP.NE.U32.AND UP0, UPT, UR4, URZ, UPT ;  /* 0x000000ff0400728c */ /* 0x004fc8000bf05070 */
[----:B------:R-:W-:-:S09]  /*01c0*/  UISETP.NE.AND.EX UP0, UPT, UR5, URZ, UPT, UP0 ;  /* 0x000000ff0500728c */ /* 0x000fd2000bf05300 */
[----:B------:R-:W-:Y:S05]  /*01d0*/  BRA.U UP0, `(.L_x_2) ;  /* 0x0000000100247547 */ /* 0x000fea000b800000 */
[----:B------:R-:W2:Y:S02]  /*01e0*/  LDCU.64 UR4, c[0x0][0x8a8] ;  /* 0x00011500ff0477ac */ /* 0x000ea40008000a00 */
[----:B--2---:R-:W-:-:S04]  /*01f0*/  UISETP.NE.U32.AND UP0, UPT, UR4, URZ, UPT ;  /* 0x000000ff0400728c */ /* 0x004fc8000bf05070 */
[----:B------:R-:W-:-:S09]  /*0200*/  UISETP.NE.AND.EX UP0, UPT, UR5, URZ, UPT, UP0 ;  /* 0x000000ff0500728c */ /* 0x000fd2000bf05300 */
[----:B------:R-:W-:Y:S05]  /*0210*/  BRA.U !UP0, `(.L_x_3) ;  /* 0x00000001080c7547 */ /* 0x000fea000b800000 */
[----:B------:R-:W2:Y:S02]  /*0220*/  LDC.64 R32, c[0x0][0x8a8] ;  /* 0x00022a00ff207b82 */ /* 0x000ea40000000a00 */
[----:B--2---:R2:W5:Y:S01]  /*0230*/  LDG.E R32, desc[UR46][R32.64] ;  /* 0x0000002e20207981 */ /* 0x004562000c1e1900 */
[----:B------:R-:W-:Y:S05]  /*0240*/  BRA `(.L_x_2) ;  /* 0x0000000000087947 */ /* 0x000fea0003800000 */
.L_x_3:
[----:B------:R-:W2:Y:S02]  /*0250*/  LDCU UR4, c[0x0][0x8a0] ;  /* 0x00011400ff0477ac */ /* 0x000ea40008000800 */
[----:B--2---:R-:W-:Y:S02]  /*0260*/  MOV R32, UR4 ;  /* 0x0000000400207c02 */ /* 0x004fe40008000f00 */
.L_x_2:
[----:B------:R-:W-:Y:S01]  /*0270*/  IMAD.U32 R0, RZ, RZ, UR10 ;  /* 0x0000000aff007e24 */ /* 0x000fe2000f8e00ff */
[----:B------:R-:W-:Y:S04]  /*0280*/  BSSY.RECONVERGENT B0, `(.L_x_4) ;  /* 0x000000c000007945 */ /* 0x000fe80003800200 */
[C---:B------:R-:W-:Y:S02]  /*0290*/  ISETP.NE.OR P3, PT, R0.reuse, 0x1, !P0 ;  /* 0x000000010000780c */ /* 0x040fe40004765670 */
[----:B------:R-:W-:-:S11]  /*02a0*/  ISETP.NE.OR P2, PT, R0, 0x3, !P0 ;  /* 0x000000030000780c */ /* 0x000fd60004745670 */
[----:B------:R-:W-:Y:S05]  /*02b0*/  @P3 BRA `(.L_x_5) ;  /* 0x0000000000203947 */ /* 0x000fea0003800000 */
[----:B------:R-:W3:Y:S02]  /*02c0*/  LDCU.64 UR4, c[0x0][0x348] ;  /* 0x00006900ff0477ac */ /* 0x000ee40008000a00 */
[----:B---3--:R-:W-:Y:S02]  /*02d0*/  UIADD3 UR12, UP1, UPT, UR4, 0x80, URZ ;  /* 0x00000080040c7890 */ /* 0x008fe4000ff3e0ff */
[----:B------:R-:W-:Y:S02]  /*02e0*/  UIADD3 UR4, UP0, UPT, UR4, 0x180, URZ ;  /* 0x0000018004047890 */ /* 0x000fe4000ff1e0ff */
[----:B------:R-:W-:Y:S02]  /*02f0*/  UIADD3.X UR13, UPT, UPT, URZ, UR5, URZ, UP1, !UPT ;  /* 0x00000005ff0d7290 */ /* 0x000fe40008ffe4ff */
[----:B------:R-:W-:-:S07]  /*0300*/  UIADD3.X UR5, UPT, UPT, URZ, UR5, URZ, UP0, !UPT ;  /* 0x00000005ff057290 */ /* 0x000fce00087fe4ff */
[----:B------:R3:W-:Y:S02]  /*0310*/  UTMACCTL.PF [UR12] ;  /* 0x000000000c0079b9 */ /* 0x0007e40008040000 */
[----:B------:R3:W-:Y:S02]  /*0320*/  UTMACCTL.PF [UR4] ;  /* 0x00000000040079b9 */ /* 0x0007e40008040000 */
[----:B---3--:R-:W-:Y:S01]  /*0330*/  NOP ;  /* 0x0000000000007918 */ /* 0x008fe20000000000 */
.L_x_5:
[----:B------:R-:W-:Y:S05]  /*0340*/  BSYNC.RECONVERGENT B0 ;  /* 0x0000000000007941 */ /* 0x000fea0003800200 */
.L_x_4:
[----:B------:R-:W-:Y:S04]  /*0350*/  BSSY.RECONVERGENT B0, `(.L_x_6) ;  /* 0x000000a000007945 */ /* 0x000fe80003800200 */
        /* <DEDUP_REMOVED lines=9> */
.L_x_7:
[----:B------:R-:W-:Y:S05]  /*03f0*/  BSYNC.RECONVERGENT B0 ;  /* 0x0000000000007941 */ /* 0x000fea0003800200 */
.L_x_6:
[----:B------:R-:W3:Y:S01]  /*0400*/  LDCU.64 UR4, c[0x0][0x888] ;  /* 0x00011100ff0477ac */ /* 0x000ee20008000a00 */
[----:B------:R-:W-:Y:S01]  /*0410*/  ISETP.NE.AND.EX P1, PT, RZ, UR7, PT, P1 ;  /* 0x00000007ff007c0c */ /* 0x000fe2000bf25310 */
[----:B------:R-:W-:Y:S01]  /*0420*/  UPLOP3.LUT UP4, UPT, UPT, UPT, UPT, 0x80, 0x8 ;  /* 0x000000000008789c */ /* 0x000fe20003f8f070 */
[----:B---3--:R-:W-:-:S04]  /*0430*/  ISETP.NE.U32.AND P2, PT, RZ, UR4, PT ;  /* 0x00000004ff007c0c */ /* 0x008fc8000bf45070 */
[----:B------:R-:W-:-:S13]  /*0440*/  ISETP.NE.AND.EX P2, PT, RZ, UR5, PT, P2 ;  /* 0x00000005ff007c0c */ /* 0x000fda000bf45320 */
[----:B------:R-:W-:Y:S05]  /*0450*/  @P2 BRA P1, `(.L_x_8) ;  /* 0x0000000000282947 */ /* 0x000fea0000800000 */
[----:B------:R-:W-:Y:S01]  /*0460*/  UISETP.NE.U32.AND UP1, UPT, UR6, URZ, UPT ;  /* 0x000000ff0600728c */ /* 0x000fe2000bf25070 */
[----:B-----5:R-:W-:Y:S01]  /*0470*/  FSETP.NEU.AND P1, PT, R35, RZ, PT ;  /* 0x000000ff2300720b */ /* 0x020fe20003f2d000 */
[----:B------:R-:W-:Y:S02]  /*0480*/  UISETP.NE.U32.AND UP0, UPT, UR4, URZ, UPT ;  /* 0x000000ff0400728c */ /* 0x000fe4000bf05070 */
[----:B------:R-:W-:Y:S02]  /*0490*/  UISETP.NE.AND.EX UP1, UPT, UR7, URZ, UPT, UP1 ;  /* 0x000000ff0700728c */ /* 0x000fe4000bf25310 */
[----:B------:R-:W-:-:S04]  /*04a0*/  UISETP.NE.AND.EX UP0, UPT, UR5, URZ, UPT, UP0 ;  /* 0x000000ff0500728c */ /* 0x000fc8000bf05300 */
[----:B------:R-:W-:-:S04]  /*04b0*/  USEL UR4, URZ, 0xffffffff, UP0 ;  /* 0xffffffffff047887 */ /* 0x000fc80008000000 */
[----:B------:R-:W-:Y:S01]  /*04c0*/  VOTEU.ANY UP0, P1 ;  /* 0x0000000000ff7886 */ /* 0x000fe20000800100 */
[----:B------:R-:W-:-:S04]  /*04d0*/  @!UP1 USEL UR4, URZ, 0xffffffff, UP0 ;  /* 0xffffffffff049887 */ /* 0x000fc80008000000 */
[----:B------:R-:W-:-:S04]  /*04e0*/  ULOP3.LUT UR4, UR4, 0x1, URZ, 0xc0, !UPT ;  /* 0x0000000104047892 */ /* 0x000fc8000f8ec0ff */
[----:B------:R-:W-:-:S11]  /*04f0*/  UISETP.NE.U32.AND UP4, UPT, UR4, 0x1, UPT ;  /* 0x000000010400788c */ /* 0x000fd6000bf85070 */
.L_x_8:
[----:B------:R-:W3:Y:S01]  /*0500*/  SHFL.IDX PT, R0, R70, RZ, 0x1f ;  /* 0x00001fff46007589 */ /* 0x000ee200000e0000 */
[----:B------:R-:W-:-:S04]  /*0510*/  UISETP.NE.AND UP0, UPT, UR10, 0x2, UPT ;  /* 0x000000020a00788c */ /* 0x000fc8000bf05270 */
[----:B------:R-:W-:Y:S02]  /*0520*/  UISETP.EQ.AND UP1, UPT, UR9, URZ, !UP0 ;  /* 0x000000ff0900728c */ /* 0x000fe4000c722270 */
[----:B------:R-:W-:-:S04]  /*0530*/  USEL UR6, URZ, 0x1, UP0 ;  /* 0x00000001ff067887 */ /* 0x000fc80008000000 */
[----:B------:R-:W-:Y:S02]  /*0540*/  PLOP3.LUT P6, PT, P0, PT, UP1, 0x80, 0x8 ;  /* 0x000000000008781c */ /* 0x000fe400007cf018 */
[----:B---3--:R-:W-:-:S13]  /*0550*/  ISETP.NE.AND P1, PT, R0, RZ, PT ;  /* 0x000000ff0000720c */ /* 0x008fda0003f25270 */
[----:B------:R-:W-:Y:S05]  /*0560*/  @P1 BRA `(.L_x_9) ;  /* 0x00000000004c1947 */ /* 0x000fea0003800000 */
[----:B------:R-:W-:Y:S01]  /*0570*/  UMOV UR7, 0x400 ;  /* 0x0000040000077882 */ /* 0x000fe20000000000 */
[----:B------:R-:W-:Y:S01]  /*0580*/  UMOV UR5, 0x1 ;  /* 0x0000000100057882 */ /* 0x000fe20000000000 */
[----:B------:R-:W-:Y:S01]  /*0590*/  UMOV UR4, 0x5 ;  /* 0x0000000500047882 */ /* 0x000fe20000000000 */
[----:B------:R-:W-:Y:S02]  /*05a0*/  ULEA UR7, UR37, UR7, 0x18 ;  /* 0x0000000725077291 */ /* 0x000fe4000f8ec0ff */
[----:B------:R-:W-:-:S04]  /*05b0*/  UIADD3 UR12, UPT, UPT, -UR5, 0x100000, URZ ;  /* 0x00100000050c7890 */ /* 0x000fc8000fffe1ff */
[----:B------:R-:W-:Y:S02]  /*05c0*/  USHF.L.U32 UR13, UR12, 0xb, URZ ;  /* 0x0000000b0c0d7899 */ /* 0x000fe400080006ff */
[----:B------:R-:W-:Y:S02]  /*05d0*/  USHF.L.U32 UR12, UR12, 0x1, URZ ;  /* 0x000000010c0c7899 */ /* 0x000fe400080006ff */
[----:B------:R-:W-:-:S04]  /*05e0*/  UIADD3 UR4, UPT, UPT, -UR4, 0x100000, URZ ;  /* 0x0010000004047890 */ /* 0x000fc8000fffe1ff */
[----:B------:R-:W-:Y:S02]  /*05f0*/  USHF.L.U32 UR5, UR4, 0xb, URZ ;  /* 0x0000000b04057899 */ /* 0x000fe400080006ff */
[----:B------:R-:W-:Y:S01]  /*0600*/  USHF.L.U32 UR4, UR4, 0x1, URZ ;  /* 0x0000000104047899 */ /* 0x000fe200080006ff */
[----:B------:R-:W-:Y:S01]  /*0610*/  ELECT P1, URZ, PT ;  /* 0x0000000000ff782f */ /* 0x000fe20003820000 */
[----:B------:R-:W3:Y:S02]  /*0620*/  FENCE.VIEW.ASYNC.S ;  /* 0x00000000000073c6 */ /* 0x000ee40000000000 */
[----:B---3--:R3:W4:Y:S08]  /*0630*/  SYNCS.EXCH.64 URZ, [UR7], UR12 ;  /* 0x0000000c07ff75b2 */ /* 0x0087300008000100 */
[----:B------:R3:W1:Y:S01]  /*0640*/  SYNCS.EXCH.64 URZ, [UR7+0x18], UR4 ;  /* 0x0000180407ff75b2 */ /* 0x0006620008000100 */
[----:B------:R3:W1:Y:S01]  /*0650*/  SYNCS.EXCH.64 URZ, [UR7+0x8], UR12 ;  /* 0x0000080c07ff75b2 */ /* 0x0006620008000100 */
[----:B------:R3:W1:Y:S01]  /*0660*/  SYNCS.EXCH.64 URZ, [UR7+0x20], UR4 ;  /* 0x0000200407ff75b2 */ /* 0x0006620008000100 */
[----:B------:R3:W1:Y:S01]  /*0670*/  SYNCS.EXCH.64 URZ, [UR7+0x10], UR12 ;  /* 0x0000100c07ff75b2 */ /* 0x0006620008000100 */
[----:B------:R3:W1:Y:S01]  /*0680*/  SYNCS.EXCH.64 URZ, [UR7+0x28], UR4 ;  /* 0x0000280407ff75b2 */ /* 0x0006620008000100 */
[----:B------:R-:W-:Y:S01]  /*0690*/  NOP ;  /* 0x0000000000007918 */ /* 0x000fe20000000000 */
.L_x_9:
[----:B------:R-:W2:Y:S01]  /*06a0*/  SHFL.IDX PT, R0, R70, RZ, 0x1f ;  /* 0x00001fff46007589 */ /* 0x000ea200000e0000 */
[----:B------:R-:W-:Y:S01]  /*06b0*/  NOP ;  /* 0x0000000000007918 */ /* 0x000fe20000000000 */
[----:B--2---:R-:W-:-:S13]  /*06c0*/  ISETP.NE.AND P1, PT, R0, 0x1, PT ;  /* 0x000000010000780c */ /* 0x004fda0003f25270 */
[----:B------:R-:W-:Y:S05]  /*06d0*/  @P1 BRA `(.L_x_10) ;  /* 0x0000000000541947 */ /* 0x000fea0003800000 */
[----:B---3--:R-:W-:Y:S01]  /*06e0*/  UMOV UR7, 0x400 ;  /* 0x0000040000077882 */ /* 0x008fe20000000000 */
        /* <DEDUP_REMOVED lines=10> */
[----:B------:R-:W2:Y:S02]  /*0790*/  FENCE.VIEW.ASYNC.S ;  /* 0x00000000000073c6 */ /* 0x000ea40000000000 */
[----:B--2---:R2:W3:Y:S08]  /*07a0*/  SYNCS.EXCH.64 URZ, [UR7+0x30], UR12 ;  /* 0x0000300c07ff75b2 */ /* 0x0044f00008000100 */
[----:B------:R2:W1:Y:S01]  /*07b0*/  SYNCS.EXCH.64 URZ, [UR7+0x50], UR4 ;  /* 0x0000500407ff75b2 */ /* 0x0004620008000100 */
[----:B------:R2:W1:Y:S01]  /*07c0*/  SYNCS.EXCH.64 URZ, [UR7+0x38], UR12 ;  /* 0x0000380c07ff75b2 */ /* 0x0004620008000100 */
[----:B------:R2:W1:Y:S01]  /*07d0*/  SYNCS.EXCH.64 URZ, [UR7+0x58], UR4 ;  /* 0x0000580407ff75b2 */ /* 0x0004620008000100 */
[----:B------:R2:W1:Y:S01]  /*07e0*/  SYNCS.EXCH.64 URZ, [UR7+0x40], UR12 ;  /* 0x0000400c07ff75b2 */ /* 0x0004620008000100 */
[----:B------:R2:W1:Y:S01]  /*07f0*/  SYNCS.EXCH.64 URZ, [UR7+0x60], UR4 ;  /* 0x0000600407ff75b2 */ /* 0x0004620008000100 */
[----:B------:R2:W1:Y:S01]  /*0800*/  SYNCS.EXCH.64 URZ, [UR7+0x48], UR12 ;  /* 0x0000480c07ff75b2 */ /* 0x0004620008000100 */
[----:B------:R2:W1:Y:S01]  /*0810*/  SYNCS.EXCH.64 URZ, [UR7+0x68], UR4 ;  /* 0x0000680407ff75b2 */ /* 0x0004620008000100 */
[----:B------:R-:W-:Y:S01]  /*0820*/  NOP ;  /* 0x0000000000007918 */ /* 0x000fe20000000000 */
.L_x_10:
[----:B------:R-:W4:Y:S01]  /*0830*/  SHFL.IDX PT, R0, R70, RZ, 0x1f ;  /* 0x00001fff46007589 */ /* 0x000f2200000e0000 */
[----:B------:R-:W-:Y:S01]  /*0840*/  NOP ;  /* 0x0000000000007918 */ /* 0x000fe20000000000 */
[----:B----4-:R-:W-:-:S13]  /*0850*/  ISETP.NE.AND P1, PT, R0, 0x3, PT ;  /* 0x000000030000780c */ /* 0x010fda0003f25270 */
[----:B------:R-:W-:Y:S05]  /*0860*/  @P1 BRA `(.L_x_11) ;  /* 0x00000000002c1947 */ /* 0x000fea0003800000 */
[----:B--23--:R-:W-:Y:S01]  /*0870*/  UMOV UR5, 0x400 ;  /* 0x0000040000057882 */ /* 0x00cfe20000000000 */
[----:B------:R-:W-:Y:S01]  /*0880*/  UMOV UR4, 0x20 ;  /* 0x0000002000047882 */ /* 0x000fe20000000000 */
[----:B------:R-:W-:Y:S02]  /*0890*/  ULEA UR5, UR37, UR5, 0x18 ;  /* 0x0000000525057291 */ /* 0x000fe4000f8ec0ff */
[----:B------:R-:W-:-:S04]  /*08a0*/  UIADD3 UR12, UPT, UPT, -UR4, 0x100000, URZ ;  /* 0x00100000040c7890 */ /* 0x000fc8000fffe1ff */
[----:B------:R-:W-:Y:S02]  /*08b0*/  USHF.L.U32 UR13, UR12, 0xb, URZ ;  /* 0x0000000b0c0d7899 */ /* 0x000fe400080006ff */
[----:B------:R-:W-:Y:S01]  /*08c0*/  USHF.L.U32 UR12, UR12, 0x1, URZ ;  /* 0x000000010c0c7899 */ /* 0x000fe200080006ff */
[----:B------:R-:W-:Y:S01]  /*08d0*/  ELECT P1, URZ, PT ;  /* 0x0000000000ff782f */ /* 0x000fe20003820000 */
[----:B------:R-:W2:Y:S10]  /*08e0*/  FENCE.VIEW.ASYNC.S ;  /* 0x00000000000073c6 */ /* 0x000eb40000000000 */
[----:B--2---:R4:W2:Y:S01]  /*08f0*/  SYNCS.EXCH.64 URZ, [UR5+0x70], UR12 ;  /* 0x0000700c05ff75b2 */ /* 0x0048a20008000100 */
[----:B------:R4:W3:Y:S02]  /*0900*/  SYNCS.EXCH.64 URZ, [UR5+0x78], UR12 ;  /* 0x0000780c05ff75b2 */ /* 0x0008e40008000100 */
[----:B----4-:R-:W-:Y:S01]  /*0910*/  NOP ;  /* 0x0000000000007918 */ /* 0x010fe20000000000 */
.L_x_11:
[----:B------:R-:W4:Y:S01]  /*0920*/  SHFL.IDX PT, R0, R70, RZ, 0x1f ;  /* 0x00001fff46007589 */ /* 0x000f2200000e0000 */
[----:B------:R-:W-:Y:S01]  /*0930*/  NOP ;  /* 0x0000000000007918 */ /* 0x000fe20000000000 */
[----:B----4-:R-:W-:-:S13]  /*0940*/  ISETP.NE.AND P1, PT, R0, 0x4, PT ;  /* 0x000000040000780c */ /* 0x010fda0003f25270 */
[----:B------:R-:W-:Y:S05]  /*0950*/  @P1 BRA `(.L_x_12) ;  /* 0x0000000000481947 */ /* 0x000fea0003800000 */
[----:B--23--:R-:W-:Y:S01]  /*0960*/  UMOV UR7, 0xe20 ;  /* 0x00000e2000077882 */ /* 0x00cfe20000000000 */
[----:B------:R-:W-:Y:S01]  /*0970*/  UMOV UR5, 0x400 ;  /* 0x0000040000057882 */ /* 0x000fe20000000000 */
[----:B------:R-:W-:Y:S01]  /*0980*/  USEL UR7, UR7, 0xc20, UP4 ;  /* 0x00000c2007077887 */ /* 0x000fe2000a000000 */
        /* <DEDUP_REMOVED lines=10> */
[----:B--2---:R4:W2:Y:S08]  /*0a30*/  SYNCS.EXCH.64 URZ, [UR5+0x80], UR12 ;  /* 0x0000800c05ff75b2 */ /* 0x0048b00008000100 */
[----:B------:R4:W3:Y:S01]  /*0a40*/  SYNCS.EXCH.64 URZ, [UR5+0x90], UR14 ;  /* 0x0000900e05ff75b2 */ /* 0x0008e20008000100 */
[----:B------:R4:W1:Y:S01]  /*0a50*/  SYNCS.EXCH.64 URZ, [UR5+0x88], UR12 ;  /* 0x0000880c05ff75b2 */ /* 0x0008620008000100 */
[----:B------:R4:W1:Y:S02]  /*0a60*/  SYNCS.EXCH.64 URZ, [UR5+0x98], UR14 ;  /* 0x0000980e05ff75b2 */ /* 0x0008640008000100 */
[----:B----4-:R-:W-:Y:S01]  /*0a70*/  NOP ;  /* 0x0000000000007918 */ /* 0x010fe20000000000 */
.L_x_12:
[----:B------:R-:W4:Y:S01]  /*0a80*/  SHFL.IDX PT, R0, R70, RZ, 0x1f ;  /* 0x00001fff46007589 */ /* 0x000f2200000e0000 */
[----:B------:R-:W-:Y:S01]  /*0a90*/  NOP ;  /* 0x0000000000007918 */ /* 0x000fe20000000000 */
[----:B----4-:R-:W-:-:S13]  /*0aa0*/  ISETP.NE.AND P1, PT, R0, 0x5, PT ;  /* 0x000000050000780c */ /* 0x010fda0003f25270 */
[----:B------:R-:W-:Y:S05]  /*0ab0*/  @P1 BRA `(.L_x_13) ;  /* 0x0000000000541947 */ /* 0x000fea0003800000 */
[----:B--23--:R-:W-:Y:S01]  /*0ac0*/  UMOV UR7, 0x400 ;  /* 0x0000040000077882 */ /* 0x00cfe20000000000 */
        /* <DEDUP_REMOVED lines=14> */
[----:B------:R4:W1:Y:S01]  /*0bb0*/  SYNCS.EXCH.64 URZ, [UR7+0xc8], UR4 ;  /* 0x0000c80407ff75b2 */ /* 0x0008620008000100 */
[----:B------:R4:W1:Y:S01]  /*0bc0*/  SYNCS.EXCH.64 URZ, [UR7+0xb0], UR12 ;  /* 0x0000b00c07ff75b2 */ /* 0x0008620008000100 */
[----:B------:R4:W1:Y:S01]  /*0bd0*/  SYNCS.EXCH.64 URZ, [UR7+0xd0], UR4 ;  /* 0x0000d00407ff75b2 */ /* 0x0008620008000100 */
[----:B------:R4:W1:Y:S01]  /*0be0*/  SYNCS.EXCH.64 URZ, [UR7+0xb8], UR12 ;  /* 0x0000b80c07ff75b2 */ /* 0x0008620008000100 */
[----:B------:R4:W1:Y:S02]  /*0bf0*/  SYNCS.EXCH.64 URZ, [UR7+0xd8], UR4 ;  /* 0x0000d80407ff75b2 */ /* 0x0008640008000100 */
[----:B----4-:R-:W-:Y:S01]  /*0c00*/  NOP ;  /* 0x0000000000007918 */ /* 0x010fe20000000000 */
.L_x_13:
[----:B------:R-:W4:Y:S01]  /*0c10*/  SHFL.IDX PT, R0, R70, RZ, 0x1f ;  /* 0x00001fff46007589 */ /* 0x000f2200000e0000 */
[----:B------:R-:W-:Y:S01]  /*0c20*/  ISETP.NE.OR P0, PT, RZ, UR10, !P0 ;  /* 0x0000000aff007c0c */ /* 0x000fe2000c705670 */
        /* <DEDUP_REMOVED lines=12> */
[----:B------:R4:W3:Y:S01]  /*0cf0*/  SYNCS.EXCH.64 URZ, [UR5+0xf0], UR12 ;  /* 0x0000f00c05ff75b2 */ /* 0x0008e20008000100 */
[----:B------:R4:W1:Y:S01]  /*0d00*/  SYNCS.EXCH.64 URZ, [UR5+0xe8], UR12 ;  /* 0x0000e80c05ff75b2 */ /* 0x0008620008000100 */
[----:B------:R4:W1:Y:S02]  /*0d10*/  SYNCS.EXCH.64 URZ, [UR5+0xf8], UR12 ;  /* 0x0000f80c05ff75b2 */ /* 0x0008640008000100 */
[----:B----4-:R-:W-:Y:S01]  /*0d20*/  NOP ;  /* 0x0000000000007918 */ /* 0x010fe20000000000 */
.L_x_14:
[----:B------:R-:W-:Y:S01]  /*0d30*/  VOTEU.ALL UP0, P0 ;  /* 0x0000000000ff7886 */ /* 0x000fe20000000000 */
[----:B--23--:R-:W-:Y:S01]  /*0d40*/  UMOV UR12, 0x20 ;  /* 0x00000020000c7882 */ /* 0x00cfe20000000000 */
[----:B------:R-:W2:Y:S01]  /*0d50*/  LDCU UR5, c[0x0][0x36c] ;  /* 0x00006d80ff0577ac */ /* 0x000ea20008000800 */
[----:B------:R-:W-:Y:S01]  /*0d60*/  NOP ;  /* 0x0000000000007918 */ /* 0x000fe20000000000 */
[----:B------:R-:W-:Y:S01]  /*0d70*/  LOP3.LUT R10, R76, 0x1f, RZ, 0xc0, !PT ;  /* 0x0000001f4c0a7812 */ /* 0x000fe200078ec0ff */
[----:B------:R-:W-:Y:S01]  /*0d80*/  @!UP0 UMOV UR4, 0x400 ;  /* 0x0000040000048882 */ /* 0x000fe20000000000 */
[----:B------:R-:W-:-:S04]  /*0d90*/  @!UP0 UIADD3 UR12, UPT, UPT, -UR12, 0x100000, URZ ;  /* 0x001000000c0c8890 */ /* 0x000fc8000fffe1ff */
[----:B------:R-:W-:Y:S02]  /*0da0*/  @!UP0 USHF.L.U32 UR13, UR12, 0xb, URZ ;  /* 0x0000000b0c0d8899 */ /* 0x000fe400080006ff */
[----:B------:R-:W-:Y:S02]  /*0db0*/  @!UP0 USHF.L.U32 UR12, UR12, 0x1, URZ ;  /* 0x000000010c0c8899 */ /* 0x000fe400080006ff */
[----:B------:R-:W-:Y:S01]  /*0dc0*/  @!UP0 ULEA UR4, UR37, UR4, 0x18 ;  /* 0x0000000425048291 */ /* 0x000fe2000f8ec0ff */
[----:B------:R-:W-:Y:S01]  /*0dd0*/  VOTEU.ALL UP0, P0 ;  /* 0x0000000000ff7886 */ /* 0x000fe20000000000 */
[----:B------:R-:W-:Y:S02]  /*0de0*/  UISETP.NE.AND UP3, UPT, UR10, URZ, UPT ;  /* 0x000000ff0a00728c */ /* 0x000fe4000bf65270 */
[----:B--2---:R-:W-:Y:S01]  /*0df0*/  UISETP.EQ.U32.AND UP2, UPT, UR5, 0x1, UPT ;  /* 0x000000010500788c */ /* 0x004fe2000bf42070 */
[----:B------:R-:W2:Y:S07]  /*0e00*/  FENCE.VIEW.ASYNC.S ;  /* 0x00000000000073c6 */ /* 0x000eae0000000000 */
[----:B--2---:R2:W3:Y:S01]  /*0e10*/  @!UP0 SYNCS.EXCH.64 URZ, [UR4+0x100], UR12 ;  /* 0x0001000c04ff85b2 */ /* 0x0044e20008000100 */
[----:B------:R-:W-:Y:S05]  /*0e20*/  BRA.U !UP2, `(.L_x_15) ;  /* 0x000000010a087547 */ /* 0x000fea000b800000 */
[----:B-1-3--:R-:W-:Y:S01]  /*0e30*/  UCGABAR_ARV ;  /* 0x00000000000079c7 */ /* 0x00afe20008000000 */
[----:B------:R-:W-:Y:S05]  /*0e40*/  BRA `(.L_x_16) ;  /* 0x0000000000047947 */ /* 0x000fea0003800000 */
.L_x_15:
[----:B-1-3--:R-:W-:Y:S01]  /*0e50*/  NOP ;  /* 0x0000000000007918 */ /* 0x00afe20000000000 */
.L_x_16:
[----:B------:R-:W1:Y:S01]  /*0e60*/  S2R R11, SR_CTAID.X ;  /* 0x00000000000b7919 */ /* 0x000e620000002500 */
[----:B------:R-:W-:-:S05]  /*0e70*/  CS2R.32 R64, SR_CgaSize ;  /* 0x0000000000407805 */ /* 0x000fca0000008a00 */
[----:B------:R-:W-:-:S05]  /*0e80*/  IMAD R64, R64, -0xa0, RZ ;  /* 0xffffff6040407824 */ /* 0x000fca00078e02ff */
[----:B------:R-:W-:-:S14]  /*0e90*/  R2UR UR5, R64 ;  /* 0x00000000400572ca */ /* 0x000fdc00000e0000 */
[----:B------:R-:W3:Y:S01]  /*0ea0*/  LDCU UR5, c[0x0][UR5+0x2b0] ;  /* 0x00005600050577ac */ /* 0x000ee20008000800 */
[----:B------:R-:W-:-:S05]  /*0eb0*/  CS2R.32 R0, SR_CgaSize ;  /* 0x0000000000007805 */ /* 0x000fca0000008a00 */
[----:B------:R-:W-:-:S06]  /*0ec0*/  IMAD R0, R0, -0xa0, RZ ;  /* 0xffffff6000007824 */ /* 0x000fcc00078e02ff */
[----:B------:R-:W4:Y:S01]  /*0ed0*/  LDC R0, c[0x0][R0+0x2a0] ;  /* 0x0000a80000007b82 */ /* 0x000f220000000800 */
[----:B------:R-:W-:Y:S01]  /*0ee0*/  PRMT R8, RZ, 0x7610, R8 ;  /* 0x00007610ff087816 */ /* 0x000fe20000000008 */
[----:B------:R-:W3:Y:S01]  /*0ef0*/  S2R R20, SR_CTAID.Y ;  /* 0x0000000000147919 */ /* 0x000ee20000002600 */
[----:B------:R-:W-:-:S05]  /*0f00*/  CS2R.32 R64, SR_CgaSize ;  /* 0x0000000000407805 */ /* 0x000fca0000008a00 */
[----:B------:R-:W-:-:S05]  /*0f10*/  IMAD R64, R64, -0xa0, RZ ;  /* 0xffffff6040407824 */ /* 0x000fca00078e02ff */
[----:B--2---:R-:W-:-:S14]  /*0f20*/  R2UR UR4, R64 ;  /* 0x00000000400472ca */ /* 0x004fdc00000e0000 */
[----:B------:R-:W2:Y:S01]  /*0f30*/  LDCU UR4, c[0x0][UR4+0x2b4] ;  /* 0x00005680040477ac */ /* 0x000ea20008000800 */
[----:B------:R-:W-:Y:S01]  /*0f40*/  ULOP3.LUT UR16, UR37, 0x3, URZ, 0xc0, !UPT ;  /* 0x0000000325107892 */ /* 0x000fe2000f8ec0ff */
[----:B------:R-:W-:-:S05]  /*0f50*/  CS2R.32 R62, SR_CgaSize ;  /* 0x00000000003e7805 */ /* 0x000fca0000008a00 */
[----:B------:R-:W-:-:S06]  /*0f60*/  IMAD R62, R62, -0xa0, RZ ;  /* 0xffffff603e3e7824 */ /* 0x000fcc00078e02ff */
[----:B------:R-:W4:Y:S01]  /*0f70*/  LDC R62, c[0x0][R62+0x2a4] ;  /* 0x0000a9003e3e7b82 */ /* 0x000f220000000800 */
[----:B------:R-:W-:Y:S02]  /*0f80*/  ULOP3.LUT UR12, UR9, 0xc, UR37, 0xf8, !UPT ;  /* 0x0000000c090c7892 */ /* 0x000fe4000f8ef825 */
[----:B------:R-:W-:Y:S02]  /*0f90*/  UISETP.GT.U32.AND UP1, UPT, UR16, 0xffff, UPT ;  /* 0x0000ffff1000788c */ /* 0x000fe4000bf24070 */
[----:B------:R-:W-:Y:S02]  /*0fa0*/  UISETP.GT.U32.AND UP0, UPT, UR12, 0xffff, UPT ;  /* 0x0000ffff0c00788c */ /* 0x000fe4000bf04070 */
[----:B------:R-:W-:Y:S01]  /*0fb0*/  USHF.L.U32 UR15, UR37, 0x8, URZ ;  /* 0x00000008250f7899 */ /* 0x000fe200080006ff */
[----:B------:R-:W4:Y:S01]  /*0fc0*/  LDC R9, c[0x0][0xb24] ;  /* 0x0002c900ff097b82 */ /* 0x000f220000000800 */
[----:B------:R-:W-:Y:S02]  /*0fd0*/  USHF.L.U32 UR14, UR37, 0x2, URZ ;  /* 0x00000002250e7899 */ /* 0x000fe400080006ff */
[----:B------:R-:W-:-:S02]  /*0fe0*/  USHF.L.U32 UR13, UR37, 0xa, URZ ;  /* 0x0000000a250d7899 */ /* 0x000fc400080006ff */
[----:B------:R-:W-:Y:S02]  /*0ff0*/  USHF.L.U32 UR7, UR37, 0x4, URZ ;  /* 0x0000000425077899 */ /* 0x000fe400080006ff */
[----:B------:R-:W-:Y:S01]  /*1000*/  USEL UR16, UR16, 0xffff, !UP1 ;  /* 0x0000ffff10107887 */ /* 0x000fe2000c800000 */
[----:B------:R-:W4:Y:S01]  /*1010*/  LDC R26, c[0x0][0xb24] ;  /* 0x0002c900ff1a7b82 */ /* 0x000f220000000800 */
[----:B------:R-:W-:Y:S01]  /*1020*/  USEL UR12, UR12, 0xffff, !UP0 ;  /* 0x0000ffff0c0c7887 */ /* 0x000fe2000c000000 */
[----:B------:R-:W4:Y:S01]  /*1030*/  LDCU UR11, c[0x0][0xb30] ;  /* 0x00016600ff0b77ac */ /* 0x000f220008000800 */
[----:B-1----:R-:W-:Y:S01]  /*1040*/  I2FP.F32.U32 R64, R11 ;  /* 0x0000000b00407245 */ /* 0x002fe20000201000 */
[----:B------:R-:W-:Y:S02]  /*1050*/  ULOP3.LUT UR15, UR15, 0xc00, URZ, 0xc0, !UPT ;  /* 0x00000c000f0f7892 */ /* 0x000fe4000f8ec0ff */
[----:B------:R-:W-:Y:S01]  /*1060*/  ULOP3.LUT UR14, UR14, 0x30, URZ, 0xc0, !UPT ;  /* 0x000000300e0e7892 */ /* 0x000fe2000f8ec0ff */
[----:B---3--:R-:W-:Y:S01]  /*1070*/  I2FP.F32.U32 R3, R20 ;  /* 0x0000001400037245 */ /* 0x008fe20000201000 */
[----:B------:R-:W-:Y:S01]  /*1080*/  FMUL R64, R64, UR5 ;  /* 0x0000000540407c20 */ /* 0x000fe20008400000 */
[----:B------:R-:W-:-:S02]  /*1090*/  ULOP3.LUT UR13, UR13, 0x800, URZ, 0xc0, !UPT ;  /* 0x000008000d0d7892 */ /* 0x000fc4000f8ec0ff */
[----:B------:R-:W-:Y:S01]  /*10a0*/  ULOP3.LUT UR7, UR7, 0x20, URZ, 0xc0, !UPT ;  /* 0x0000002007077892 */ /* 0x000fe2000f8ec0ff */
[----:B--2---:R-:W-:Y:S01]  /*10b0*/  FMUL R3, R3, UR4 ;  /* 0x0000000403037c20 */ /* 0x004fe20008400000 */
[----:B------:R-:W-:Y:S01]  /*10c0*/  ULOP3.LUT UR16, UR16, 0xffff, URZ, 0xc0, !UPT ;  /* 0x0000ffff10107892 */ /* 0x000fe2000f8ec0ff */
[----:B------:R-:W1:Y:S01]  /*10d0*/  F2I.U32.TRUNC.NTZ R64, R64 ;  /* 0x0000004000407305 */ /* 0x000e62000020f000 */
[----:B------:R-:W-:Y:S02]  /*10e0*/  ULOP3.LUT UR12, UR12, 0xffff, URZ, 0xc0, !UPT ;  /* 0x0000ffff0c0c7892 */ /* 0x000fe4000f8ec0ff */
[----:B------:R-:W-:Y:S01]  /*10f0*/  UISETP.NE.AND UP0, UPT, UR10, 0x2, UPT ;  /* 0x000000020a00788c */ /* 0x000fe2000bf05270 */
[----:B------:R-:W-:Y:S01]  /*1100*/  UMOV UR5, 0x1111 ;  /* 0x0000111100057882 */ /* 0x000fe20000000000 */
[----:B------:R-:W-:-:S03]  /*1110*/  UMOV UR4, 0x5 ;  /* 0x0000000500047882 */ /* 0x000fc60000000000 */
[----:B------:R-:W2:Y:S01]  /*1120*/  F2I.U32.TRUNC.NTZ R3, R3 ;  /* 0x0000000300037305 */ /* 0x000ea2000020f000 */
[----:B-1----:R-:W-:-:S05]  /*1130*/  IADD3 R64, PT, PT, -R64, RZ, RZ ;  /* 0x000000ff40407210 */ /* 0x002fca0007ffe1ff */
[----:B----4-:R-:W-:Y:S01]  /*1140*/  IMAD R64, R0, R64, R11 ;  /* 0x0000004000407224 */ /* 0x010fe200078e020b */
[----:B------:R-:W-:Y:S02]  /*1150*/  PRMT R0, RZ, 0x7610, R0 ;  /* 0x00007610ff007816 */ /* 0x000fe40000000000 */
[----:B--2---:R-:W-:-:S05]  /*1160*/  IADD3 R3, PT, PT, -R3, RZ, RZ ;  /* 0x000000ff03037210 */ /* 0x004fca0007ffe1ff */
[----:B------:R-:W-:Y:S01]  /*1170*/  IMAD R62, R62, R3, R20 ;  /* 0x000000033e3e7224 */ /* 0x000fe200078e0214 */
[----:B------:R-:W-:Y:S06]  /*1180*/  BRA.U UP3, `(.L_x_17) ;  /* 0x0000000103a87547 */ /* 0x000fec000b800000 */
[C---:B------:R-:W-:Y:S02]  /*1190*/  ISETP.NE.AND P0, PT, R62.reuse, RZ, PT ;  /* 0x000000ff3e00720c */ /* 0x040fe40003f05270 */
[C---:B------:R-:W-:Y:S02]  /*11a0*/  ISETP.NE.AND P5, PT, R62.reuse, 0x1, PT ;  /* 0x000000013e00780c */ /* 0x040fe40003fa5270 */
[----:B------:R-:W-:Y:S02]  /*11b0*/  ISETP.NE.AND P4, PT, R62, 0x2, PT ;  /* 0x000000023e00780c */ /* 0x000fe40003f85270 */
[C---:B------:R-:W-:Y:S02]  /*11c0*/  ISETP.GT.U32.AND P2, PT, R64.reuse, 0x1, P0 ;  /* 0x000000014000780c */ /* 0x040fe40000744070 */
[C---:B------:R-:W-:Y:S02]  /*11d0*/  ISETP.GT.U32.AND P1, PT, R64.reuse, 0x1, P5 ;  /* 0x000000014000780c */ /* 0x040fe40002f24070 */
[----:B------:R-:W-:-:S02]  /*11e0*/  ISETP.GT.U32.AND P3, PT, R64, 0x1, P4 ;  /* 0x000000014000780c */ /* 0x000fc40002764070 */
[----:B------:R-:W-:Y:S02]  /*11f0*/  SEL R2, RZ, 0x1, P2 ;  /* 0x00000001ff027807 */ /* 0x000fe40001000000 */
[----:B------:R-:W-:Y:S02]  /*1200*/  SEL R6, RZ, 0x2, P2 ;  /* 0x00000002ff067807 */ /* 0x000fe40001000000 */
[----:B------:R-:W-:Y:S02]  /*1210*/  ISETP.NE.AND P2, PT, R62, 0x3, PT ;  /* 0x000000033e00780c */ /* 0x000fe40003f45270 */
[----:B------:R-:W-:Y:S02]  /*1220*/  SEL R3, RZ, 0x10, P1 ;  /* 0x00000010ff037807 */ /* 0x000fe40000800000 */
[----:B------:R-:W-:Y:S02]  /*1230*/  SEL R0, RZ, 0x100, P3 ;  /* 0x00000100ff007807 */ /* 0x000fe40001800000 */
[----:B------:R-:W-:-:S02]  /*1240*/  SEL R5, RZ, 0x20, P1 ;  /* 0x00000020ff057807 */ /* 0x000fc40000800000 */
[----:B------:R-:W-:Y:S02]  /*1250*/  ISETP.GT.U32.AND P1, PT, R64, 0x1, P2 ;  /* 0x000000014000780c */ /* 0x000fe40001724070 */
[----:B------:R-:W-:Y:S02]  /*1260*/  IADD3 R0, PT, PT, R0, R3, R2 ;  /* 0x0000000300007210 */ /* 0x000fe40007ffe002 */
[----:B------:R-:W-:Y:S02]  /*1270*/  LOP3.LUT R2, R64, 0x2, RZ, 0x3c, !PT ;  /* 0x0000000240027812 */ /* 0x000fe400078e3cff */
[----:B------:R-:W-:Y:S02]  /*1280*/  SEL R3, RZ, 0x1000, P1 ;  /* 0x00001000ff037807 */ /* 0x000fe40000800000 */
[----:B------:R-:W-:Y:S02]  /*1290*/  ISETP.GT.U32.AND P0, PT, R2, 0x1, P0 ;  /* 0x000000010200780c */ /* 0x000fe40000704070 */
[----:B------:R-:W-:-:S02]  /*12a0*/  IADD3 R6, PT, PT, R6, R3, R0 ;  /* 0x0000000306067210 */ /* 0x000fc40007ffe000 */
[----:B------:R-:W-:Y:S02]  /*12b0*/  SEL R4, RZ, 0x200, P3 ;  /* 0x00000200ff047807 */ /* 0x000fe40001800000 */
[----:B------:R-:W-:Y:S02]  /*12c0*/  SEL R3, RZ, 0x2000, P1 ;  /* 0x00002000ff037807 */ /* 0x000fe40000800000 */
[----:B------:R-:W-:Y:S02]  /*12d0*/  SEL R0, RZ, 0x4, P0 ;  /* 0x00000004ff007807 */ /* 0x000fe40000000000 */
[----:B------:R-:W-:Y:S02]  /*12e0*/  IADD3 R4, PT, PT, R4, R5, R6 ;  /* 0x0000000504047210 */ /* 0x000fe40007ffe006 */
[C---:B------:R-:W-:Y:S02]  /*12f0*/  ISETP.GT.U32.AND P5, PT, R2.reuse, 0x1, P5 ;  /* 0x000000010200780c */ /* 0x040fe40002fa4070 */
[----:B------:R-:W-:-:S02]  /*1300*/  ISETP.GT.U32.AND P4, PT, R2, 0x1, P4 ;  /* 0x000000010200780c */ /* 0x000fc40002784070 */
[----:B------:R-:W-:Y:S02]  /*1310*/  ISETP.GT.U32.AND P2, PT, R2, 0x1, P2 ;  /* 0x000000010200780c */ /* 0x000fe40001744070 */
[----:B------:R-:W-:Y:S02]  /*1320*/  IADD3 R2, PT, PT, R0, R3, R4 ;  /* 0x0000000300027210 */ /* 0x000fe40007ffe004 */
[----:B------:R-:W-:Y:S02]  /*1330*/  SEL R3, RZ, 0x40, P5 ;  /* 0x00000040ff037807 */ /* 0x000fe40002800000 */
[----:B------:R-:W-:Y:S02]  /*1340*/  SEL R0, RZ, 0x400, P4 ;  /* 0x00000400ff007807 */ /* 0x000fe40002000000 */
[----:B------:R-:W-:Y:S02]  /*1350*/  SEL R4, RZ, 0x8, P0 ;  /* 0x00000008ff047807 */ /* 0x000fe40000000000 */
[----:B------:R-:W-:-:S02]  /*1360*/  SEL R7, RZ, 0x4000, P2 ;  /* 0x00004000ff077807 */ /* 0x000fc40001000000 */
[----:B------:R-:W-:Y:S02]  /*1370*/  IADD3 R0, PT, PT, R0, R3, R2 ;  /* 0x0000000300007210 */ /* 0x000fe40007ffe002 */
[----:B------:R-:W-:Y:S02]  /*1380*/  SEL R5, RZ, 0x80, P5 ;  /* 0x00000080ff057807 */ /* 0x000fe40002800000 */
[----:B------:R-:W-:Y:S01]  /*1390*/  IADD3 R4, PT, PT, R4, R7, R0 ;  /* 0x0000000704047210 */ /* 0x000fe20007ffe000 */
[----:B------:R-:W-:Y:S01]  /*13a0*/  IMAD.MOV.U32 R0, RZ, RZ, 0x3 ;  /* 0x00000003ff007424 */ /* 0x000fe200078e00ff */
[----:B------:R-:W-:Y:S02]  /*13b0*/  SEL R2, RZ, 0x800, P4 ;  /* 0x00000800ff027807 */ /* 0x000fe40002000000 */
[----:B------:R-:W-:Y:S02]  /*13c0*/  LOP3.LUT R3, R64, 0xfffffffe, RZ, 0xc0, !PT ;  /* 0xfffffffe40037812 */ /* 0x000fe400078ec0ff */
[----:B------:R-:W-:-:S02]  /*13d0*/  IADD3 R5, PT, PT, R2, R5, R4 ;  /* 0x0000000502057210 */ /* 0x000fc40007ffe004 */
[----:B------:R-:W-:Y:S01]  /*13e0*/  SEL R2, RZ, 0x8000, P2 ;  /* 0x00008000ff027807 */ /* 0x000fe20001000000 */
[----:B------:R-:W-:-:S04]  /*13f0*/  IMAD R3, R62, 0x4, R3 ;  /* 0x000000043e037824 */ /* 0x000fc800078e0203 */
[----:B------:R-:W-:Y:S01]  /*1400*/  IMAD.IADD R2, R5, 0x1, R2 ;  /* 0x0000000105027824 */ /* 0x000fe200078e0202 */
[----:B------:R-:W-:-:S04]  /*1410*/  SHF.L.U32 R0, R0, R3, RZ ;  /* 0x0000000300007219 */ /* 0x000fc800000006ff */
[----:B------:R-:W-:-:S07]  /*1420*/  PRMT R8, R2, 0x7610, R8 ;  /* 0x0000761002087816 */ /* 0x000fce0000000008 */
.L_x_17:
[----:B------:R-:W-:Y:S01]  /*1430*/  ISETP.GE.AND P0, PT, R9, 0x1, PT ;  /* 0x000000010900780c */ /* 0x000fe20003f06270 */
[----:B------:R-:W-:Y:S01]  /*1440*/  USHF.L.U32 UR5, UR5, UR16, URZ ;  /* 0x0000001005057299 */ /* 0x000fe200080006ff */
[----:B------:R-:W1:Y:S01]  /*1450*/  S2UR UR36, SR_CTAID.Z ;  /* 0x00000000002479c3 */ /* 0x000e620000002700 */
[----:B------:R-:W-:Y:S01]  /*1460*/  USHF.L.U32 UR4, UR4, UR12, URZ ;  /* 0x0000000c04047299 */ /* 0x000fe200080006ff */
[----:B------:R-:W-:Y:S01]  /*1470*/  MOV R21, R11 ;  /* 0x0000000b00157202 */ /* 0x000fe20000000f00 */
[----:B------:R-:W-:-:S08]  /*1480*/  UISETP.NE.AND UP1, UPT, UR11, 0x1, UPT ;  /* 0x000000010b00788c */ /* 0x000fd0000bf25270 */
[----:B------:R-:W-:Y:S05]  /*1490*/  @!P0 BRA `(.L_x_18) ;  /* 0x0000000000b88947 */ /* 0x000fea0003800000 */
[----:B------:R-:W2:Y:S01]  /*14a0*/  LDC.64 R4, c[0x0][0xb18] ;  /* 0x0002c600ff047b82 */ /* 0x000ea20000000a00 */
[----:B------:R-:W-:-:S07]  /*14b0*/  ISETP.NE.AND P0, PT, R9, 0x1, PT ;  /* 0x000000010900780c */ /* 0x000fce0003f05270 */
[----:B------:R-:W3:Y:S08]  /*14c0*/  LDC R14, c[0x0][0xb0c] ;  /* 0x0002c300ff0e7b82 */ /* 0x000ef00000000800 */
[----:B------:R-:W4:Y:S08]  /*14d0*/  LDC R13, c[0x0][0x370] ;  /* 0x0000dc00ff0d7b82 */ /* 0x000f300000000800 */
[----:B------:R-:W1:Y:S01]  /*14e0*/  LDC R16, c[0x0][0x374] ;  /* 0x0000dd00ff107b82 */ /* 0x000e620000000800 */
[----:B--2---:R-:W-:-:S07]  /*14f0*/  ISETP.NE.AND P1, PT, R4, 0x1, PT ;  /* 0x000000010400780c */ /* 0x004fce0003f25270 */
[----:B------:R-:W4:Y:S01]  /*1500*/  LDC.64 R6, c[0x0][0xb10] ;  /* 0x0002c400ff067b82 */ /* 0x000f220000000a00 */
[----:B---3--:R-:W-:-:S07]  /*1510*/  ISETP.NE.AND P2, PT, R14, 0x1, PT ;  /* 0x000000010e00780c */ /* 0x008fce0003f45270 */
[----:B------:R-:W2:Y:S08]  /*1520*/  LDC R12, c[0x0][0xb20] ;  /* 0x0002c800ff0c7b82 */ /* 0x000eb00000000800 */
[----:B------:R-:W3:Y:S01]  /*1530*/  LDC.64 R2, c[0x0][0xb28] ;  /* 0x0002ca00ff027b82 */ /* 0x000ee20000000a00 */
[----:B-1----:R-:W-:-:S04]  /*1540*/  IMAD.HI.U32 R15, R16, R5, RZ ;  /* 0x00000005100f7227 */ /* 0x002fc800078e00ff */
[----:B------:R-:W-:-:S04]  /*1550*/  IMAD.HI.U32 R5, R20, R5, RZ ;  /* 0x0000000514057227 */ /* 0x000fc800078e00ff */
[----:B----4-:R-:W-:-:S04]  /*1560*/  IMAD.HI.U32 R18, R13, R6, RZ ;  /* 0x000000060d127227 */ /* 0x010fc800078e00ff */
[C---:B------:R-:W-:Y:S01]  /*1570*/  IMAD.HI.U32 R22, R11.reuse, R6, RZ ;  /* 0x000000060b167227 */ /* 0x040fe200078e00ff */
[-C--:B------:R-:W-:Y:S02]  /*1580*/  @P2 SHF.R.U32.HI R13, RZ, R7.reuse, R18 ;  /* 0x00000007ff0d2219 */ /* 0x080fe40000011612 */
[-C--:B--2---:R-:W-:Y:S02]  /*1590*/  @P1 SHF.R.U32.HI R16, RZ, R12.reuse, R15 ;  /* 0x0000000cff101219 */ /* 0x084fe4000001160f */
[----:B------:R-:W-:Y:S02]  /*15a0*/  SHF.R.U32.HI R5, RZ, R12, R5 ;  /* 0x0000000cff057219 */ /* 0x000fe40000011605 */
[----:B------:R-:W-:Y:S02]  /*15b0*/  SHF.R.U32.HI R22, RZ, R7, R22 ;  /* 0x00000007ff167219 */ /* 0x000fe40000011616 */
[----:B------:R-:W-:Y:S01]  /*15c0*/  SEL R5, R20, R5, !P1 ;  /* 0x0000000514057207 */ /* 0x000fe20004800000 */
[----:B---3--:R-:W-:Y:S01]  /*15d0*/  IMAD.HI.U32 R18, R16, R2, RZ ;  /* 0x0000000210127227 */ /* 0x008fe200078e00ff */
[----:B------:R-:W-:-:S02]  /*15e0*/  SEL R21, R11, R22, !P2 ;  /* 0x000000160b157207 */ /* 0x000fc40005000000 */
[----:B------:R-:W-:Y:S01]  /*15f0*/  IADD3 R7, PT, PT, -R5, RZ, RZ ;  /* 0x000000ff05077210 */ /* 0x000fe20007ffe1ff */
[----:B------:R-:W-:Y:S01]  /*1600*/  IMAD.HI.U32 R6, R13, R2, RZ ;  /* 0x000000020d067227 */ /* 0x000fe200078e00ff */
[----:B------:R-:W-:-:S03]  /*1610*/  @P0 SHF.R.U32.HI R16, RZ, R3, R18 ;  /* 0x00000003ff100219 */ /* 0x000fc60000011612 */
[----:B------:R-:W-:Y:S01]  /*1620*/  IMAD R7, R4, R7, R20 ;  /* 0x0000000704077224 */ /* 0x000fe200078e0214 */
[----:B------:R-:W-:Y:S01]  /*1630*/  @P0 SHF.R.U32.HI R13, RZ, R3, R6 ;  /* 0x00000003ff0d0219 */ /* 0x000fe20000011606 */
[----:B------:R-:W-:-:S04]  /*1640*/  IMAD R16, R16, R9, RZ ;  /* 0x0000000910107224 */ /* 0x000fc800078e02ff */
[----:B------:R-:W-:Y:S01]  /*1650*/  IMAD R6, R13, R9, RZ ;  /* 0x000000090d067224 */ /* 0x000fe200078e02ff */
[----:B------:R-:W-:-:S04]  /*1660*/  ISETP.GE.AND P1, PT, R5, R16, PT ;  /* 0x000000100500720c */ /* 0x000fc80003f26270 */
[----:B------:R-:W-:Y:S01]  /*1670*/  ISETP.GE.OR P1, PT, R21, R6, P1 ;  /* 0x000000061500720c */ /* 0x000fe20000f26670 */
[----:B------:R-:W-:-:S05]  /*1680*/  IMAD.HI.U32 R6, R5, R2, RZ ;  /* 0x0000000205067227 */ /* 0x000fca00078e00ff */
[----:B------:R-:W-:-:S04]  /*1690*/  SHF.R.U32.HI R6, RZ, R3, R6 ;  /* 0x00000003ff067219 */ /* 0x000fc80000011606 */
[----:B------:R-:W-:-:S03]  /*16a0*/  SEL R6, R5, R6, !P0 ;  /* 0x0000000605067207 */ /* 0x000fc60004000000 */
[----:B------:R-:W-:Y:S01]  /*16b0*/  @!P1 IMAD.HI.U32 R12, R21, R2, RZ ;  /* 0x00000002150c9227 */ /* 0x000fe200078e00ff */
[----:B------:R-:W-:-:S04]  /*16c0*/  IADD3 R2, PT, PT, -R6, RZ, RZ ;  /* 0x000000ff06027210 */ /* 0x000fc80007ffe1ff */
[----:B------:R-:W-:Y:S01]  /*16d0*/  @!P1 SHF.R.U32.HI R12, RZ, R3, R12 ;  /* 0x00000003ff0c9219 */ /* 0x000fe2000001160c */
[----:B------:R-:W-:-:S03]  /*16e0*/  IMAD R2, R9, R2, R5 ;  /* 0x0000000209027224 */ /* 0x000fc600078e0205 */
[----:B------:R-:W-:-:S05]  /*16f0*/  @!P1 SEL R3, R21, R12, !P0 ;  /* 0x0000000c15039207 */ /* 0x000fca0004000000 */
[--C-:B------:R-:W-:Y:S02]  /*1700*/  @!P1 IMAD.IADD R6, R6, 0x1, -R3.reuse ;  /* 0x0000000106069824 */ /* 0x100fe400078e0a03 */
[----:B------:R-:W-:Y:S01]  /*1710*/  @!P1 IMAD R3, R2, R13, R3 ;  /* 0x0000000d02039224 */ /* 0x000fe200078e0203 */
[----:B------:R-:W-:Y:S01]  /*1720*/  IADD3 R2, PT, PT, -R21, RZ, RZ ;  /* 0x000000ff15027210 */ /* 0x000fe20007ffe1ff */
[----:B------:R-:W-:Y:S02]  /*1730*/  @!P1 IMAD R5, R6, R9, R21 ;  /* 0x0000000906059224 */ /* 0x000fe400078e0215 */
[----:B------:R-:W-:Y:S02]  /*1740*/  @!P1 IMAD.MOV.U32 R21, RZ, RZ, R3 ;  /* 0x000000ffff159224 */ /* 0x000fe400078e0003 */
[----:B------:R-:W-:Y:S02]  /*1750*/  IMAD R2, R14, R2, R11 ;  /* 0x000000020e027224 */ /* 0x000fe400078e020b */
[----:B------:R-:W-:-:S02]  /*1760*/  IMAD R20, R5, R4, R7 ;  /* 0x0000000405147224 */ /* 0x000fc400078e0207 */
[----:B------:R-:W-:Y:S02]  /*1770*/  IMAD R21, R21, R14, R2 ;  /* 0x0000000e15157224 */ /* 0x000fe400078e0202 */
.L_x_18:
[----:B------:R-:W-:Y:S05]  /*1780*/  BRA.U UP1, `(.L_x_19) ;  /* 0x0000000101407547 */ /* 0x000fea000b800000 */
[----:B------:R-:W2:Y:S08]  /*1790*/  LDC.64 R4, c[0x0][0xb10] ;  /* 0x0002c400ff047b82 */ /* 0x000eb00000000a00 */
[----:B------:R-:W3:Y:S08]  /*17a0*/  LDC.64 R2, c[0x0][0xb18] ;  /* 0x0002c600ff027b82 */ /* 0x000ef00000000a00 */
[----:B------:R-:W4:Y:S08]  /*17b0*/  LDC R6, c[0x0][0xb20] ;  /* 0x0002c800ff067b82 */ /* 0x000f300000000800 */
[----:B------:R-:W1:Y:S01]  /*17c0*/  LDC R12, c[0x0][0xb0c] ;  /* 0x0002c300ff0c7b82 */ /* 0x000e620000000800 */
[----:B--2---:R-:W-:-:S05]  /*17d0*/  IMAD.HI.U32 R4, R21, R4, RZ ;  /* 0x0000000415047227 */ /* 0x004fca00078e00ff */
[----:B------:R-:W-:Y:S01]  /*17e0*/  SHF.R.U32.HI R4, RZ, R5, R4 ;  /* 0x00000005ff047219 */ /* 0x000fe20000011604 */
[----:B---3--:R-:W-:Y:S01]  /*17f0*/  IMAD.HI.U32 R3, R20, R3, RZ ;  /* 0x0000000314037227 */ /* 0x008fe200078e00ff */
[----:B------:R-:W-:-:S04]  /*1800*/  ISETP.NE.AND P0, PT, R2, 0x1, PT ;  /* 0x000000010200780c */ /* 0x000fc80003f05270 */
[----:B----4-:R-:W-:-:S04]  /*1810*/  SHF.R.U32.HI R3, RZ, R6, R3 ;  /* 0x00000006ff037219 */ /* 0x010fc80000011603 */
[----:B------:R-:W-:Y:S02]  /*1820*/  SEL R3, R20, R3, !P0 ;  /* 0x0000000314037207 */ /* 0x000fe40004000000 */
[----:B-1----:R-:W-:-:S04]  /*1830*/  ISETP.NE.AND P1, PT, R12, 0x1, PT ;  /* 0x000000010c00780c */ /* 0x002fc80003f25270 */
[----:B------:R-:W-:-:S05]  /*1840*/  SEL R6, R21, R4, !P1 ;  /* 0x0000000415067207 */ /* 0x000fca0004800000 */
[----:B------:R-:W-:Y:S02]  /*1850*/  IMAD.IADD R4, R3, 0x1, -R6 ;  /* 0x0000000103047824 */ /* 0x000fe400078e0a06 */
[----:B------:R-:W-:Y:S02]  /*1860*/  IMAD.IADD R3, R6, 0x1, -R3 ;  /* 0x0000000106037824 */ /* 0x000fe400078e0a03 */
[----:B------:R-:W-:Y:S02]  /*1870*/  IMAD R21, R4, R12, R21 ;  /* 0x0000000c04157224 */ /* 0x000fe400078e0215 */
[----:B------:R-:W-:Y:S02]  /*1880*/  IMAD R20, R3, R2, R20 ;  /* 0x0000000203147224 */ /* 0x000fe400078e0214 */
.L_x_19:
[----:B------:R-:W-:Y:S05]  /*1890*/  BRA.U !UP2, `(.L_x_20) ;  /* 0x000000010a0c7547 */ /* 0x000fea000b800000 */
[----:B------:R-:W-:Y:S01]  /*18a0*/  UCGABAR_WAIT ;  /* 0x0000000000007dc7 */ /* 0x000fe20008000000 */
[----:B------:R-:W-:Y:S01]  /*18b0*/  CCTL.IVALL ;  /* 0x00000000ff00798f */ /* 0x000fe20002000000 */
[----:B------:R-:W-:Y:S05]  /*18c0*/  BRA `(.L_x_21) ;  /* 0x0000000000047947 */ /* 0x000fea0003800000 */
.L_x_20:
[----:B------:R-:W-:Y:S06]  /*18d0*/  BAR.SYNC.DEFER_BLOCKING 0x0 ;  /* 0x0000000000007b1d */ /* 0x000fec0000010000 */
.L_x_21:
[----:B------:R-:W-:Y:S05]  /*18e0*/  BRA.U UP0, `(.L_x_22) ;  /* 0x0000001100d07547 */ /* 0x000fea000b800000 */
[----:B------:R-:W2:Y:S01]  /*18f0*/  LDCU UR21, c[0x0][0x38c] ;  /* 0x00007180ff1577ac */ /* 0x000ea20008000800 */
[----:B------:R-:W3:Y:S01]  /*1900*/  LDC R9, c[0x0][0x370] ;  /* 0x0000dc00ff097b82 */ /* 0x000ee20000000800 */
[----:B------:R-:W-:Y:S01]  /*1910*/  IMAD.SHL.U32 R16, R11, 0x40, RZ ;  /* 0x000000400b107824 */ /* 0x000fe200078e00ff */
[----:B------:R-:W-:Y:S01]  /*1920*/  PLOP3.LUT P1, PT, PT, PT, UP4, 0x80, 0x8 ;  /* 0x000000000008781c */ /* 0x000fe20003f2f048 */
[----:B------:R-:W-:Y:S01]  /*1930*/  HFMA2 R12, -RZ, RZ, 0, 0 ;  /* 0x00000000ff0c7431 */ /* 0x000fe200000001ff */
[----:B------:R-:W-:Y:S01]  /*1940*/  UISETP.NE.AND UP1, UPT, UR10, URZ, UPT ;  /* 0x000000ff0a00728c */ /* 0x000fe2000bf25270 */
[----:B------:R-:W-:Y:S01]  /*1950*/  ISETP.NE.AND P4, PT, R10, RZ, P6 ;  /* 0x000000ff0a00720c */ /* 0x000fe20003785270 */
[----:B------:R-:W-:Y:S01]  /*1960*/  IMAD.MOV.U32 R15, RZ, RZ, 0x1 ;  /* 0x00000001ff0f7424 */ /* 0x000fe200078e00ff */
[----:B------:R-:W-:Y:S01]  /*1970*/  PLOP3.LUT P1, PT, P1, PT, PT, 0x8, 0x80 ;  /* 0x000000000080781c */ /* 0x000fe20000f2e170 */
[----:B------:R-:W4:Y:S01]  /*1980*/  LDC R0, c[0x0][0x374] ;  /* 0x0000dd00ff007b82 */ /* 0x000f220000000800 */
[----:B------:R-:W-:Y:S01]  /*1990*/  IMAD.MOV.U32 R14, RZ, RZ, RZ ;  /* 0x000000ffff0e7224 */ /* 0x000fe200078e00ff */
[----:B------:R-:W-:Y:S01]  /*19a0*/  MOV R8, 0x1 ;  /* 0x0000000100087802 */ /* 0x000fe20000000f00 */
[----:B------:R-:W-:Y:S01]  /*19b0*/  IMAD.MOV.U32 R10, RZ, RZ, RZ ;  /* 0x000000ffff0a7224 */ /* 0x000fe200078e00ff */
[----:B------:R-:W-:Y:S01]  /*19c0*/  LOP3.LUT R16, R16, 0x40, RZ, 0xc0, !PT ;  /* 0x0000004010107812 */ /* 0x000fe200078ec0ff */
[----:B------:R-:W1:Y:S01]  /*19d0*/  LDCU.64 UR24, c[0x0][0x348] ;  /* 0x00006900ff1877ac */ /* 0x000e620008000a00 */
[----:B--2---:R-:W-:-:S02]  /*19e0*/  UIADD3 UR8, UPT, UPT, UR21, 0x3f, URZ ;  /* 0x0000003f15087890 */ /* 0x004fc4000fffe0ff */
[----:B------:R-:W-:Y:S02]  /*19f0*/  USEL UR28, UR6, 0x2, UP1 ;  /* 0x00000002061c7887 */ /* 0x000fe40008800000 */
[----:B------:R-:W-:Y:S01]  /*1a00*/  USHF.R.S32.HI UR23, URZ, 0x1f, UR8 ;  /* 0x0000001fff177899 */ /* 0x000fe20008011408 */
[----:B------:R-:W-:-:S03]  /*1a10*/  UMOV UR29, URZ ;  /* 0x000000ff001d7c82 */ /* 0x000fc60008000000 */
[----:B------:R-:W-:Y:S02]  /*1a20*/  ULEA.HI UR23, UR23, UR8, URZ, 0x6 ;  /* 0x0000000817177291 */ /* 0x000fe4000f8f30ff */
[----:B------:R-:W-:Y:S02]  /*1a30*/  UIADD3 UR8, UPT, UPT, UR21, -0x1, URZ ;  /* 0xffffffff15087890 */ /* 0x000fe4000fffe0ff */
[----:B------:R-:W-:Y:S02]  /*1a40*/  USHF.R.S32.HI UR23, URZ, 0x6, UR23 ;  /* 0x00000006ff177899 */ /* 0x000fe40008011417 */
[----:B------:R-:W-:Y:S02]  /*1a50*/  UISETP.GE.U32.AND UP2, UPT, UR8, -0x7f, UPT ;  /* 0xffffff810800788c */ /* 0x000fe4000bf46070 */
[----:B------:R-:W-:Y:S02]  /*1a60*/  UISETP.LT.U32.AND UP0, UPT, UR23, 0x3, UPT ;  /* 0x000000031700788c */ /* 0x000fe4000bf01070 */
[----:B------:R-:W-:-:S02]  /*1a70*/  UIADD3 UR21, UPT, UPT, UR21, 0x7e, URZ ;  /* 0x0000007e15157890 */ /* 0x000fc4000fffe0ff */
[----:B------:R-:W-:-:S04]  /*1a80*/  USEL UR22, UR23, 0x3, UP0 ;  /* 0x0000000317167887 */ /* 0x000fc80008000000 */
[----:B------:R-:W-:Y:S02]  /*1a90*/  UIADD3 UR27, UPT, UPT, UR22, -0x1, URZ ;  /* 0xffffffff161b7890 */ /* 0x000fe4000fffe0ff */
[----:B------:R-:W-:Y:S02]  /*1aa0*/  @UP2 UIADD3 UR27, UPT, UPT, UR22, URZ, URZ ;  /* 0x000000ff161b2290 */ /* 0x000fe4000fffe0ff */
[----:B------:R-:W-:Y:S02]  /*1ab0*/  UIADD3 UR30, UPT, UPT, UR23, -UR22, URZ ;  /* 0x80000016171e7290 */ /* 0x000fe4000fffe0ff */
[----:B------:R-:W-:Y:S02]  /*1ac0*/  UIADD3 UR26, UPT, UPT, UR27, 0x1, URZ ;  /* 0x000000011b1a7890 */ /* 0x000fe4000fffe0ff */
[----:B-1-3--:R-:W-:-:S12]  /*1ad0*/  UIADD3 UR27, UPT, UPT, -UR27, URZ, URZ ;  /* 0x000000ff1b1b7290 */ /* 0x00afd8000fffe1ff */
.L_x_44:
[----:B------:R-:W-:Y:S01]  /*1ae0*/  UISETP.NE.AND UP0, UPT, UR37, URZ, UPT ;  /* 0x000000ff2500728c */ /* 0x000fe2000bf05270 */
[----:B------:R-:W1:Y:S08]  /*1af0*/  S2UR UR37, SR_CgaCtaId ;  /* 0x00000000002579c3 */ /* 0x000e700000008800 */
[----:B------:R-:W-:Y:S05]  /*1b00*/  BRA.U UP0, `(.L_x_23) ;  /* 0x0000000100347547 */ /* 0x000fea000b800000 */
[----:B------:R-:W2:Y:S01]  /*1b10*/  S2R R2, SR_CgaCtaId ;  /* 0x0000000000027919 */ /* 0x000ea20000008800 */
[----:B------:R-:W-:-:S04]  /*1b20*/  MOV R3, 0x400 ;  /* 0x0000040000037802 */ /* 0x000fc80000000f00 */
[----:B--2---:R-:W-:Y:S02]  /*1b30*/  LEA R3, R2, R3, 0x18 ;  /* 0x0000000302037211 */ /* 0x004fe400078ec0ff */
[----:B------:R-:W-:-:S03]  /*1b40*/  SHF.L.U32 R2, R8, 0x1f, RZ ;  /* 0x0000001f08027819 */ /* 0x000fc600000006ff */
[----:B------:R-:W-:-:S04]  /*1b50*/  IMAD R3, R10, 0x8, R3 ;  /* 0x000000080a037824 */ /* 0x000fc800078e0203 */
[----:B------:R-:W2:Y:S02]  /*1b60*/  SYNCS.PHASECHK.TRANS64.TRYWAIT P0, [R3+URZ+0xf0], R2 ;  /* 0x0000f002030075a7 */ /* 0x000ea400080011ff */
[----:B--2---:R-:W-:Y:S05]  /*1b70*/  @!P0 BRA `(.L_x_24) ;  /* 0x0000007000108947 */ /* 0x004fea0003800000 */
.L_x_150:
[----:B------:R-:W-:Y:S01]  /*1b80*/  VIADD R10, R10, 0x1 ;  /* 0x000000010a0a7836 */ /* 0x000fe20000000000 */
[----:B------:R2:W-:Y:S04]  /*1b90*/  SYNCS.ARRIVE.TRANS64.A1T0 RZ, [R3+URZ+0xe0], RZ ;  /* 0x0000e0ff03ff79a7 */ /* 0x0005e800081000ff */
[----:B------:R-:W-:-:S04]  /*1ba0*/  ISETP.NE.AND P0, PT, R10, 0x2, PT ;  /* 0x000000020a00780c */ /* 0x000fc80003f05270 */
[----:B------:R-:W-:Y:S02]  /*1bb0*/  SEL R10, R10, RZ, P0 ;  /* 0x000000ff0a0a7207 */ /* 0x000fe40000000000 */
[----:B--2---:R-:W-:-:S04]  /*1bc0*/  SEL R3, RZ, 0x1, P0 ;  /* 0x00000001ff037807 */ /* 0x004fc80000000000 */
[----:B------:R-:W-:-:S07]  /*1bd0*/  LOP3.LUT R8, R8, R3, RZ, 0x3c, !PT ;  /* 0x0000000308087212 */ /* 0x000fce00078e3cff */
.L_x_23:
[----:B------:R-:W-:Y:S01]  /*1be0*/  UMOV UR6, 0x400 ;  /* 0x0000040000067882 */ /* 0x000fe20000000000 */
[----:B------:R-:W-:Y:S01]  /*1bf0*/  LEA.HI R3, R21, R21, RZ, 0x1 ;  /* 0x0000001515037211 */ /* 0x000fe200078f08ff */
[----:B-1----:R-:W-:Y:S01]  /*1c00*/  ULEA UR6, UR37, UR6, 0x18 ;  /* 0x0000000625067291 */ /* 0x002fe2000f8ec0ff */
[----:B------:R-:W-:Y:S01]  /*1c10*/  SHF.L.U32 R2, R15, 0x1f, RZ ;  /* 0x0000001f0f027819 */ /* 0x000fe200000006ff */
[----:B------:R-:W-:Y:S01]  /*1c20*/  UISETP.GE.U32.AND UP0, UPT, UR21, 0x7f, UPT ;  /* 0x0000007f1500788c */ /* 0x000fe2000bf06070 */
[C---:B------:R-:W-:Y:S01]  /*1c30*/  R2UR UR9, R16.reuse ;  /* 0x00000000100972ca */ /* 0x040fe200000e0000 */
[----:B------:R-:W-:Y:S01]  /*1c40*/  ULEA UR8, UR29, UR6, 0x3 ;  /* 0x000000061d087291 */ /* 0x000fe2000f8e18ff */
[----:B------:R-:W-:Y:S01]  /*1c50*/  IMAD.SHL.U32 R3, R3, 0x40, RZ ;  /* 0x0000004003037824 */ /* 0x000fe200078e00ff */
[----:B------:R-:W-:Y:S01]  /*1c60*/  R2UR UR10, R16 ;  /* 0x00000000100a72ca */ /* 0x000fe200000e0000 */
[----:B------:R-:W-:-:S03]  /*1c70*/  UMOV UR31, URZ ;  /* 0x000000ff001f7c82 */ /* 0x000fc60008000000 */
[----:B------:R-:W-:-:S03]  /*1c80*/  R2UR UR34, R3 ;  /* 0x00000000032272ca */ /* 0x000fc600000e0000 */
[----:B------:R1:W2:Y:S01]  /*1c90*/  SYNCS.PHASECHK.TRANS64.TRYWAIT P0, [UR8+0x18], R2 ;  /* 0x00001802ff0075a7 */ /* 0x0002a20008001108 */
[----:B------:R-:W-:-:S09]  /*1ca0*/  R2UR UR8, R20 ;  /* 0x00000000140872ca */ /* 0x000fd200000e0000 */
[----:B------:R-:W-:-:S04]  /*1cb0*/  ULOP3.LUT UR34, UR9, 0xffffff80, UR34, 0xf8, !UPT ;  /* 0xffffff8009227892 */ /* 0x000fc8000f8ef822 */
[----:B------:R-:W-:Y:S01]  /*1cc0*/  ULEA UR10, UR8, UR10, 0x7 ;  /* 0x0000000a080a7291 */ /* 0x000fe2000f8e38ff */
[----:B------:R-:W-:Y:S11]  /*1cd0*/  BRA.U !UP0, `(.L_x_25) ;  /* 0x0000000108d87547 */ /* 0x000ff6000b800000 */
[----:B------:R-:W-:Y:S01]  /*1ce0*/  UMOV UR16, UR27 ;  /* 0x0000001b00107c82 */ /* 0x000fe20008000000 */
[----:B------:R-:W-:Y:S01]  /*1cf0*/  UMOV UR19, UR29 ;  /* 0x0000001d00137c82 */ /* 0x000fe20008000000 */
[----:B------:R-:W-:Y:S01]  /*1d00*/  UMOV UR35, UR14 ;  /* 0x0000000e00237c82 */ /* 0x000fe20008000000 */
[----:B------:R-:W-:-:S05]  /*1d10*/  UMOV UR11, UR7 ;  /* 0x00000007000b7c82 */ /* 0x000fca0008000000 */
.L_x_31:
[----:B------:R-:W-:Y:S01]  /*1d20*/  ULEA UR33, UR19, UR6, 0x3 ;  /* 0x0000000613217291 */ /* 0x000fe2000f8e18ff */
[----:B------:R-:W-:Y:S01]  /*1d30*/  @P6 MOV R3, 0x8000 ;  /* 0x0000800000036802 */ /* 0x000fe20000000f00 */
[----:B-12---:R-:W-:Y:S10]  /*1d40*/  @P0 BRA `(.L_x_26) ;  /* 0x00000000000c0947 */ /* 0x006ff40003800000 */
[----:B------:R-:W-:-:S04]  /*1d50*/  SHF.L.U32 R5, R15, 0x1f, RZ ;  /* 0x0000001f0f057819 */ /* 0x000fc800000006ff */
[----:B------:R-:W2:Y:S02]  /*1d60*/  SYNCS.PHASECHK.TRANS64.TRYWAIT P0, [UR33+0x18], R5 ;  /* 0x00001805ff0075a7 */ /* 0x000ea40008001121 */
[----:B--2---:R-:W-:Y:S05]  /*1d70*/  @!P0 BRA `(.L_x_27) ;  /* 0x0000006c00a48947 */ /* 0x004fea0003800000 */
.L_x_26:
[----:B------:R2:W-:Y:S01]  /*1d80*/  @P6 SYNCS.ARRIVE.TRANS64 RZ, [UR33], R3 ;  /* 0x00000003ffff69a7 */ /* 0x0005e20008000021 */
[----:B------:R-:W-:Y:S02]  /*1d90*/  ULOP3.LUT UR8, UR28, 0x2, URZ, 0xfc, !UPT ;  /* 0x000000021c087892 */ /* 0x000fe4000f8efcff */
[----:B------:R-:W-:Y:S02]  /*1da0*/  UIADD3 UR16, UPT, UPT, UR16, 0x1, URZ ;  /* 0x0000000110107890 */ /* 0x000fe4000fffe0ff */
[----:B------:R-:W-:Y:S02]  /*1db0*/  UISETP.NE.AND UP0, UPT, UR8, 0x2, UPT ;  /* 0x000000020800788c */ /* 0x000fe4000bf05270 */
[----:B------:R-:W-:-:S07]  /*1dc0*/  UISETP.NE.AND UP2, UPT, UR16, 0x1, UPT ;  /* 0x000000011000788c */ /* 0x000fce000bf45270 */
[----:B------:R-:W-:Y:S05]  /*1dd0*/  BRA.U UP0, `(.L_x_28) ;  /* 0x0000000100047547 */ /* 0x000fea000b800000 */
[----:B------:R-:W-:Y:S05]  /*1de0*/  BPT.TRAP 0x1 ;  /* 0x000000040000795c */ /* 0x000fea0000300000 */
.L_x_28:
[----:B------:R-:W-:Y:S04]  /*1df0*/  BSSY.RECONVERGENT B0, `(.L_x_29) ;  /* 0x0000003000007945 */ /* 0x000fe80003800200 */
[----:B------:R-:W-:Y:S05]  /*1e00*/  @!P4 BRA `(.L_x_30) ;  /* 0x000000000004c947 */ /* 0x000fea0003800000 */
[----:B------:R-:W-:Y:S05]  /*1e10*/  BPT.TRAP 0x1 ;  /* 0x000000040000795c */ /* 0x000fea0000300000 */
.L_x_30:
[----:B------:R-:W-:Y:S05]  /*1e20*/  BSYNC.RECONVERGENT B0 ;  /* 0x0000000000007941 */ /* 0x000fea0003800200 */
.L_x_29:
[----:B------:R-:W-:Y:S02]  /*1e30*/  UIADD3 UR29, UPT, UPT, UR19, 0x1, URZ ;  /* 0x00000001131d7890 */ /* 0x000fe4000fffe0ff */
[----:B------:R-:W-:Y:S02]  /*1e40*/  UIADD3 UR42, UP1, UPT, UR24, 0x80, URZ ;  /* 0x00000080182a7890 */ /* 0x000fe4000ff3e0ff */
[----:B------:R-:W-:Y:S02]  /*1e50*/  UISETP.NE.AND UP0, UPT, UR29, 0x3, UPT ;  /* 0x000000031d00788c */ /* 0x000fe4000bf05270 */
[----:B------:R-:W-:Y:S02]  /*1e60*/  ULOP3.LUT UR33, UR33, 0xfefffff8, URZ, 0xc0, !UPT ;  /* 0xfefffff821217892 */ /* 0x000fe4000f8ec0ff */
[----:B------:R-:W-:Y:S02]  /*1e70*/  USEL UR9, URZ, 0x1, UP0 ;  /* 0x00000001ff097887 */ /* 0x000fe40008000000 */
[----:B------:R-:W-:-:S02]  /*1e80*/  USEL UR29, UR29, URZ, UP0 ;  /* 0x000000ff1d1d7287 */ /* 0x000fc40008000000 */
[----:B------:R-:W-:Y:S02]  /*1e90*/  UIADD3 UR40, UP0, UPT, UR24, 0x180, URZ ;  /* 0x0000018018287890 */ /* 0x000fe4000ff1e0ff */
[----:B------:R-:W-:Y:S01]  /*1ea0*/  ULEA UR8, UR29, UR6, 0x3 ;  /* 0x000000061d087291 */ /* 0x000fe2000f8e18ff */
[----:B------:R-:W-:Y:S01]  /*1eb0*/  LOP3.LUT R15, R15, UR9, RZ, 0x3c, !PT ;  /* 0x000000090f0f7c12 */ /* 0x000fe2000f8e3cff */
[----:B------:R-:W-:Y:S02]  /*1ec0*/  UIADD3.X UR43, UPT, UPT, URZ, UR25, URZ, UP1, !UPT ;  /* 0x00000019ff2b7290 */ /* 0x000fe40008ffe4ff */
[----:B------:R-:W-:Y:S01]  /*1ed0*/  UPRMT UR18, URZ, 0x5410, UR5 ;  /* 0x00005410ff127896 */ /* 0x000fe20008000005 */
[----:B-1----:R-:W-:Y:S01]  /*1ee0*/  SHF.L.U32 R2, R15, 0x1f, RZ ;  /* 0x0000001f0f027819 */ /* 0x002fe200000006ff */
[----:B------:R-:W-:Y:S02]  /*1ef0*/  UIADD3.X UR41, UPT, UPT, URZ, UR25, URZ, UP0, !UPT ;  /* 0x00000019ff297290 */ /* 0x000fe400087fe4ff */
[----:B------:R-:W-:Y:S01]  /*1f00*/  UPRMT UR17, URZ, 0x5410, UR4 ;  /* 0x00005410ff117896 */ /* 0x000fe20008000004 */
[----:B------:R3:W1:Y:S01]  /*1f10*/  SYNCS.PHASECHK.TRANS64.TRYWAIT P0, [UR8+0x18], R2 ;  /* 0x00001802ff0075a7 */ /* 0x0006620008001108 */
[----:B------:R-:W-:Y:S01]  /*1f20*/  USHF.L.U32 UR8, UR19, 0xc, URZ ;  /* 0x0000000c13087899 */ /* 0x000fe200080006ff */
[----:B------:R-:W-:Y:S01]  /*1f30*/  UMOV UR38, 0x0 ;  /* 0x0000000000267882 */ /* 0x000fe20000000000 */
[----:B------:R-:W-:-:S02]  /*1f40*/  UMOV UR39, 0x10000000 ;  /* 0x1000000000277882 */ /* 0x000fc40000000000 */
[----:B------:R-:W-:Y:S02]  /*1f50*/  ULOP3.LUT UR32, UR15, UR8, URZ, 0xfc, !UPT ;  /* 0x000000080f207292 */ /* 0x000fe4000f8efcff */
[----:B------:R-:W-:Y:S02]  /*1f60*/  ULOP3.LUT UR8, UR13, UR8, URZ, 0xfc, !UPT ;  /* 0x000000080d087292 */ /* 0x000fe4000f8efcff */
[----:B------:R-:W-:Y:S02]  /*1f70*/  ULEA UR32, UR32, UR6, 0x1 ;  /* 0x0000000620207291 */ /* 0x000fe4000f8e08ff */
[----:B------:R-:W-:Y:S02]  /*1f80*/  ULEA UR8, UR8, UR6, 0x1 ;  /* 0x0000000608087291 */ /* 0x000fe4000f8e08ff */
[----:B------:R-:W-:Y:S02]  /*1f90*/  UIADD3 UR32, UPT, UPT, UR32, 0x4300, URZ ;  /* 0x0000430020207890 */ /* 0x000fe4000fffe0ff */
[----:B------:R-:W-:Y:S01]  /*1fa0*/  UIADD3 UR8, UPT, UPT, UR8, 0xa300, URZ ;  /* 0x0000a30008087890 */ /* 0x000fe2000fffe0ff */
[----:B------:R-:W-:Y:S01]  /*1fb0*/  UMOV UR12, UR36 ;  /* 0x00000024000c7c82 */ /* 0x000fe20008000000 */
[----:B------:R-:W-:Y:S01]  /*1fc0*/  UMOV UR9, UR33 ;  /* 0x0000002100097c82 */ /* 0x000fe20008000000 */
[----:B------:R-:W-:Y:S01]  /*1fd0*/  UMOV UR31, UR26 ;  /* 0x0000001a001f7c82 */ /* 0x000fe20008000000 */
[----:B------:R-:W-:-:S03]  /*1fe0*/  UMOV UR19, UR29 ;  /* 0x0000001d00137c82 */ /* 0x000fc60008000000 */
[----:B------:R2:W-:Y:S02]  /*1ff0*/  UTMALDG.3D.MULTICAST.2CTA [UR32], [UR42], UR18, desc[UR38] ;  /* 0x000026202a0073b4 */ /* 0x0005e40008211812 */
[----:B------:R4:W-:Y:S01]  /*2000*/  UTMALDG.3D.MULTICAST.2CTA [UR8], [UR40], UR17, desc[UR38] ;  /* 0x00002608280073b4 */ /* 0x0009e20008211811 */
[----:B--2---:R-:W-:Y:S02]  /*2010*/  UIADD3 UR35, UPT, UPT, UR35, 0x40, URZ ;  /* 0x0000004023237890 */ /* 0x004fe4000fffe0ff */
[----:B----4-:R-:W-:Y:S01]  /*2020*/  UIADD3 UR11, UPT, UPT, UR11, 0x40, URZ ;  /* 0x000000400b0b7890 */ /* 0x010fe2000fffe0ff */
[----:B---3--:R-:W-:Y:S11]  /*2030*/  BRA.U UP2, `(.L_x_31) ;  /* 0xfffffffd02387547 */ /* 0x008ff6000b83ffff */
.L_x_25:
[----:B------:R-:W-:Y:S01]  /*2040*/  ULEA UR8, UR29, UR6, 0x3 ;  /* 0x000000061d087291 */ /* 0x000fe2000f8e18ff */
[----:B-1----:R-:W-:Y:S01]  /*2050*/  SHF.L.U32 R2, R15, 0x1f, RZ ;  /* 0x0000001f0f027819 */ /* 0x002fe200000006ff */
[----:B------:R-:W-:Y:S01]  /*2060*/  @!P1 SYNCS.ARRIVE.TRANS64.A1T0 RZ, [UR6+0x78], RZ ;  /* 0x000078ffffff99a7 */ /* 0x000fe20008100006 */
[----:B------:R-:W-:-:S06]  /*2070*/  UISETP.GT.AND UP0, UPT, UR23, UR22, UPT ;  /* 0x000000161700728c */ /* 0x000fcc000bf04270 */
[----:B------:R1:W3:Y:S03]  /*2080*/  SYNCS.PHASECHK.TRANS64.TRYWAIT P1, [UR8+0x18], R2 ;  /* 0x00001802ff0075a7 */ /* 0x0002e60008021108 */
[----:B------:R-:W-:Y:S05]  /*2090*/  BRA.U !UP0, `(.L_x_32) ;  /* 0x0000000108ec7547 */ /* 0x000fea000b800000 */
[----:B------:R-:W-:Y:S01]  /*20a0*/  UIADD3 UR35, UPT, UPT, UR30, UR31, URZ ;  /* 0x0000001f1e237290 */ /* 0x000fe2000fffe0ff */
[----:B------:R-:W-:-:S11]  /*20b0*/  UMOV UR38, UR29 ;  /* 0x0000001d00267c82 */ /* 0x000fd60008000000 */
.L_x_40:
[----:B------:R-:W-:Y:S01]  /*20c0*/  ULEA UR33, UR38, UR6, 0x3 ;  /* 0x0000000626217291 */ /* 0x000fe2000f8e18ff */
[----:B---3--:R-:W-:Y:S01]  /*20d0*/  @P6 MOV R3, 0x8000 ;  /* 0x0000800000036802 */ /* 0x008fe20000000f00 */
[----:B--23--:R-:W-:Y:S10]  /*20e0*/  @P1 BRA `(.L_x_33) ;  /* 0x00000000000c1947 */ /* 0x00cff40003800000 */
[----:B------:R-:W-:-:S04]  /*20f0*/  SHF.L.U32 R5, R15, 0x1f, RZ ;  /* 0x0000001f0f057819 */ /* 0x000fc800000006ff */
[----:B--2---:R-:W2:Y:S02]  /*2100*/  SYNCS.PHASECHK.TRANS64.TRYWAIT P0, [UR33+0x18], R5 ;  /* 0x00001805ff0075a7 */ /* 0x004ea40008001121 */
[----:B--2---:R-:W-:Y:S05]  /*2110*/  @!P0 BRA `(.L_x_34) ;  /* 0x0000006800d48947 */ /* 0x004fea0003800000 */
.L_x_33:
[----:B------:R3:W-:Y:S01]  /*2120*/  @P6 SYNCS.ARRIVE.TRANS64 RZ, [UR33], R3 ;  /* 0x00000003ffff69a7 */ /* 0x0007e20008000021 */
[----:B------:R-:W-:-:S04]  /*2130*/  ULOP3.LUT UR8, UR28, 0x2, URZ, 0xfc, !UPT ;  /* 0x000000021c087892 */ /* 0x000fc8000f8efcff */
[----:B------:R-:W-:-:S09]  /*2140*/  UISETP.NE.AND UP0, UPT, UR8, 0x2, UPT ;  /* 0x000000020800788c */ /* 0x000fd2000bf05270 */
[----:B------:R-:W-:Y:S05]  /*2150*/  BRA.U UP0, `(.L_x_35) ;  /* 0x0000000100047547 */ /* 0x000fea000b800000 */
[----:B------:R-:W-:Y:S05]  /*2160*/  BPT.TRAP 0x1 ;  /* 0x000000040000795c */ /* 0x000fea0000300000 */
.L_x_35:
[----:B------:R-:W-:Y:S04]  /*2170*/  BSSY.RECONVERGENT B0, `(.L_x_36) ;  /* 0x0000003000007945 */ /* 0x000fe80003800200 */
[----:B------:R-:W-:Y:S05]  /*2180*/  @!P4 BRA `(.L_x_37) ;  /* 0x000000000004c947 */ /* 0x000fea0003800000 */
[----:B------:R-:W-:Y:S05]  /*2190*/  BPT.TRAP 0x1 ;  /* 0x000000040000795c */ /* 0x000fea0000300000 */
.L_x_37:
[----:B------:R-:W-:Y:S05]  /*21a0*/  BSYNC.RECONVERGENT B0 ;  /* 0x0000000000007941 */ /* 0x000fea0003800200 */
.L_x_36:
[----:B------:R-:W-:Y:S01]  /*21b0*/  UIADD3 UR29, UPT, UPT, UR38, 0x1, URZ ;  /* 0x00000001261d7890 */ /* 0x000fe2000fffe0ff */
[----:B------:R-:W-:Y:S01]  /*21c0*/  BSSY.RECONVERGENT B0, `(.L_x_38) ;  /* 0x0000024000007945 */ /* 0x000fe20003800200 */
[----:B--2---:R-:W-:Y:S02]  /*21d0*/  ELECT P0, URZ, PT ;  /* 0x0000000000ff782f */ /* 0x004fe40003800000 */
[----:B------:R-:W-:-:S04]  /*21e0*/  UISETP.NE.AND UP0, UPT, UR29, 0x3, UPT ;  /* 0x000000031d00788c */ /* 0x000fc8000bf05270 */
[----:B------:R-:W-:Y:S02]  /*21f0*/  USEL UR9, URZ, 0x1, UP0 ;  /* 0x00000001ff097887 */ /* 0x000fe40008000000 */
[----:B------:R-:W-:-:S04]  /*2200*/  USEL UR29, UR29, URZ, UP0 ;  /* 0x000000ff1d1d7287 */ /* 0x000fc80008000000 */
[----:B------:R-:W-:Y:S01]  /*2210*/  ULEA UR8, UR29, UR6, 0x3 ;  /* 0x000000061d087291 */ /* 0x000fe2000f8e18ff */
[----:B------:R-:W-:-:S04]  /*2220*/  LOP3.LUT R15, R15, UR9, RZ, 0x3c, !PT ;  /* 0x000000090f0f7c12 */ /* 0x000fc8000f8e3cff */
[----:B-1----:R-:W-:-:S04]  /*2230*/  SHF.L.U32 R2, R15, 0x1f, RZ ;  /* 0x0000001f0f027819 */ /* 0x002fc800000006ff */
[----:B------:R1:W2:Y:S01]  /*2240*/  SYNCS.PHASECHK.TRANS64.TRYWAIT P1, [UR8+0x18], R2 ;  /* 0x00001802ff0075a7 */ /* 0x0002a20008021108 */
[----:B------:R-:W-:Y:S05]  /*2250*/  @!P0 BRA `(.L_x_39) ;  /* 0x0000000000688947 */ /* 0x000fea0003800000 */
[----:B------:R-:W-:Y:S02]  /*2260*/  USHF.L.U32 UR8, UR38, 0xc, URZ ;  /* 0x0000000c26087899 */ /* 0x000fe400080006ff */
[----:B------:R-:W-:Y:S02]  /*2270*/  USHF.L.U32 UR11, UR31, 0x6, URZ ;  /* 0x000000061f0b7899 */ /* 0x000fe400080006ff */
[----:B------:R-:W-:Y:S02]  /*2280*/  ULOP3.LUT UR16, UR15, UR8, URZ, 0xfc, !UPT ;  /* 0x000000080f107292 */ /* 0x000fe4000f8efcff */
[----:B------:R-:W-:Y:S02]  /*2290*/  ULOP3.LUT UR8, UR13, UR8, URZ, 0xfc, !UPT ;  /* 0x000000080d087292 */ /* 0x000fe4000f8efcff */
[----:B------:R-:W-:Y:S02]  /*22a0*/  UIADD3 UR44, UP1, UPT, UR24, 0x80, URZ ;  /* 0x00000080182c7890 */ /* 0x000fe4000ff3e0ff */
[----:B------:R-:W-:-:S02]  /*22b0*/  ULEA UR16, UR16, UR6, 0x1 ;  /* 0x0000000610107291 */ /* 0x000fc4000f8e08ff */
[----:B------:R-:W-:Y:S02]  /*22c0*/  UIADD3 UR42, UP0, UPT, UR24, 0x180, URZ ;  /* 0x00000180182a7890 */ /* 0x000fe4000ff1e0ff */
[----:B------:R-:W-:Y:S02]  /*22d0*/  ULEA UR8, UR8, UR6, 0x1 ;  /* 0x0000000608087291 */ /* 0x000fe4000f8e08ff */
[----:B------:R-:W-:Y:S02]  /*22e0*/  ULOP3.LUT UR17, UR33, 0xfefffff8, URZ, 0xc0, !UPT ;  /* 0xfefffff821117892 */ /* 0x000fe4000f8ec0ff */
[----:B------:R-:W-:Y:S02]  /*22f0*/  UIADD3.X UR45, UPT, UPT, URZ, UR25, URZ, UP1, !UPT ;  /* 0x00000019ff2d7290 */ /* 0x000fe40008ffe4ff */
[----:B------:R-:W-:Y:S02]  /*2300*/  ULOP3.LUT UR19, UR14, UR11, URZ, 0xfc, !UPT ;  /* 0x0000000b0e137292 */ /* 0x000fe4000f8efcff */
[----:B------:R-:W-:-:S02]  /*2310*/  UIADD3 UR16, UPT, UPT, UR16, 0x4300, URZ ;  /* 0x0000430010107890 */ /* 0x000fc4000fffe0ff */
[----:B------:R-:W-:Y:S02]  /*2320*/  UPRMT UR39, URZ, 0x5410, UR5 ;  /* 0x00005410ff277896 */ /* 0x000fe40008000005 */
[----:B------:R-:W-:Y:S02]  /*2330*/  ULOP3.LUT UR11, UR7, UR11, URZ, 0xfc, !UPT ;  /* 0x0000000b070b7292 */ /* 0x000fe4000f8efcff */
[----:B------:R-:W-:Y:S02]  /*2340*/  UIADD3 UR8, UPT, UPT, UR8, 0xa300, URZ ;  /* 0x0000a30008087890 */ /* 0x000fe4000fffe0ff */
[----:B------:R-:W-:Y:S02]  /*2350*/  UPRMT UR32, URZ, 0x5410, UR4 ;  /* 0x00005410ff207896 */ /* 0x000fe40008000004 */
[----:B------:R-:W-:Y:S01]  /*2360*/  UIADD3.X UR43, UPT, UPT, URZ, UR25, URZ, UP0, !UPT ;  /* 0x00000019ff2b7290 */ /* 0x000fe200087fe4ff */
[----:B------:R-:W-:Y:S01]  /*2370*/  UMOV UR40, 0x0 ;  /* 0x0000000000287882 */ /* 0x000fe20000000000 */
[----:B------:R-:W-:Y:S01]  /*2380*/  UMOV UR41, 0x10000000 ;  /* 0x1000000000297882 */ /* 0x000fe20000000000 */
[----:B------:R-:W-:Y:S01]  /*2390*/  UMOV UR18, UR34 ;  /* 0x0000002200127c82 */ /* 0x000fe20008000000 */
[----:B------:R-:W-:Y:S01]  /*23a0*/  UMOV UR20, UR36 ;  /* 0x0000002400147c82 */ /* 0x000fe20008000000 */
[----:B------:R-:W-:Y:S01]  /*23b0*/  UMOV UR12, UR36 ;  /* 0x00000024000c7c82 */ /* 0x000fe20008000000 */
[----:B------:R-:W-:Y:S01]  /*23c0*/  UMOV UR9, UR17 ;  /* 0x0000001100097c82 */ /* 0x000fe20008000000 */
[----:B------:R1:W-:Y:S02]  /*23d0*/  UTMALDG.3D.MULTICAST.2CTA [UR16], [UR44], UR39, desc[UR40] ;  /* 0x000028102c0073b4 */ /* 0x0003e40008211827 */
[----:B------:R1:W-:Y:S02]  /*23e0*/  UTMALDG.3D.MULTICAST.2CTA [UR8], [UR42], UR32, desc[UR40] ;  /* 0x000028082a0073b4 */ /* 0x0003e40008211820 */
[----:B-1----:R-:W-:Y:S01]  /*23f0*/  NOP ;  /* 0x0000000000007918 */ /* 0x002fe20000000000 */
.L_x_39:
[----:B------:R-:W-:Y:S05]  /*2400*/  BSYNC.RECONVERGENT B0 ;  /* 0x0000000000007941 */ /* 0x000fea0003800200 */
.L_x_38:
[----:B------:R-:W-:Y:S01]  /*2410*/  UIADD3 UR31, UPT, UPT, UR31, 0x1, URZ ;  /* 0x000000011f1f7890 */ /* 0x000fe2000fffe0ff */
[----:B------:R-:W-:-:S03]  /*2420*/  UMOV UR38, UR29 ;  /* 0x0000001d00267c82 */ /* 0x000fc60008000000 */
[----:B------:R-:W-:-:S09]  /*2430*/  UISETP.NE.AND UP0, UPT, UR31, UR35, UPT ;  /* 0x000000231f00728c */ /* 0x000fd2000bf05270 */
[----:B------:R-:W-:Y:S05]  /*2440*/  BRA.U UP0, `(.L_x_40) ;  /* 0xfffffffd001c7547 */ /* 0x000fea000b83ffff */
.L_x_32:
[----:B-1----:R-:W-:Y:S01]  /*2450*/  LEA R2, R14, UR6, 0x3 ;  /* 0x000000060e027c11 */ /* 0x002fe2000f8e18ff */
[----:B------:R-:W-:Y:S01]  /*2460*/  NOP ;  /* 0x0000000000007918 */ /* 0x000fe20000000000 */
[----:B---3--:R-:W-:Y:S02]  /*2470*/  SHF.L.U32 R3, R12, 0x1f, RZ ;  /* 0x0000001f0c037819 */ /* 0x008fe400000006ff */
[----:B------:R-:W-:Y:S02]  /*2480*/  LEA R4, R14, UR6, 0x4 ;  /* 0x000000060e047c11 */ /* 0x000fe4000f8e20ff */
[----:B--2---:R-:W1:Y:S02]  /*2490*/  SYNCS.PHASECHK.TRANS64.TRYWAIT P0, [R2+URZ+0x80], R3 ;  /* 0x00008003020075a7 */ /* 0x004e6400080011ff */
[----:B-1----:R-:W-:Y:S05]  /*24a0*/  @!P0 BRA `(.L_x_41) ;  /* 0x0000006800088947 */ /* 0x002fea0003800000 */
.L_x_153:
[----:B------:R-:W2:Y:S01]  /*24b0*/  LDS.128 R4, [R4+0x110] ;  /* 0x0001100004047984 */ /* 0x000ea20000000c00 */
[----:B------:R-:W-:Y:S01]  /*24c0*/  ISETP.GE.AND P0, PT, R26, 0x1, PT ;  /* 0x000000011a00780c */ /* 0x000fe20003f06270 */
[----:B-1----:R-:W-:Y:S01]  /*24d0*/  VIADD R2, R2, 0x90 ;  /* 0x0000009002027836 */ /* 0x002fe20000000000 */
[----:B------:R-:W-:Y:S01]  /*24e0*/  @!PT LDS RZ, [RZ] ;  /* 0x00000000fffff984 */ /* 0x000fe20000000800 */
[----:B------:R-:W-:Y:S01]  /*24f0*/  @!PT LDS RZ, [RZ] ;  /* 0x00000000fffff984 */ /* 0x000fe20000000800 */
[----:B------:R-:W-:Y:S01]  /*2500*/  @!PT LDS RZ, [RZ] ;  /* 0x00000000fffff984 */ /* 0x000fe20000000800 */
[----:B------:R-:W-:Y:S01]  /*2510*/  @!PT LDS RZ, [RZ] ;  /* 0x00000000fffff984 */ /* 0x000fe20000000800 */
[----:B------:R1:W-:Y:S06]  /*2520*/  MEMBAR.ALL.CTA ;  /* 0x0000000000007992 */ /* 0x0003ec0000008000 */
[----:B-1----:R-:W1:Y:S01]  /*2530*/  FENCE.VIEW.ASYNC.S ;  /* 0x00000000000073c6 */ /* 0x002e620000000000 */
[----:B------:R-:W-:-:S04]  /*2540*/  PRMT R2, RZ, 0x654, R2 ;  /* 0x00000654ff027816 */ /* 0x000fc80000000002 */
[----:B-1----:R1:W-:Y:S01]  /*2550*/  SYNCS.ARRIVE.TRANS64.RED.A1T0 RZ, [R2+URZ], RZ ;  /* 0x000000ff02ff79a7 */ /* 0x0023e200081004ff */
[----:B--2---:R-:W-:-:S13]  /*2560*/  LOP3.LUT P2, RZ, R6, 0x1, RZ, 0xc0, !PT ;  /* 0x0000000106ff7812 */ /* 0x004fda000784c0ff */
[----:B------:R-:W-:Y:S01]  /*2570*/  @P2 SHF.R.U32.HI R3, RZ, 0x10, R5 ;  /* 0x00000010ff032819 */ /* 0x000fe20000011605 */
[----:B------:R-:W-:Y:S01]  /*2580*/  VOTEU.ANY UP0, P2 ;  /* 0x0000000000ff7886 */ /* 0x000fe20001000100 */
[----:B------:R-:W-:Y:S02]  /*2590*/  @P2 MOV R13, R4 ;  /* 0x00000004000d2202 */ /* 0x000fe40000000f00 */
[----:B------:R-:W-:Y:S02]  /*25a0*/  @P2 R2UR.BROADCAST UR8, R3 ;  /* 0x00000000030822ca */ /* 0x000fe400008e0000 */
[----:B------:R-:W-:-:S11]  /*25b0*/  @P2 LOP3.LUT R11, R5, 0xffff, RZ, 0xc0, !PT ;  /* 0x0000ffff050b2812 */ /* 0x000fd600078ec0ff */
[----:B------:R-:W-:Y:S01]  /*25c0*/  @UP0 UMOV UR36, UR8 ;  /* 0x0000000800240c82 */ /* 0x000fe20008000000 */
[----:B-1----:R-:W-:Y:S05]  /*25d0*/  @!P0 BRA `(.L_x_42) ;  /* 0x0000000000b88947 */ /* 0x002fea0003800000 */
[----:B------:R-:W4:Y:S01]  /*25e0*/  LDC.64 R4, c[0x0][0xb18] ;  /* 0x0002c600ff047b82 */ /* 0x000f220000000a00 */
[----:B------:R-:W-:-:S07]  /*25f0*/  ISETP.NE.AND P3, PT, R26, 0x1, PT ;  /* 0x000000011a00780c */ /* 0x000fce0003f65270 */
[----:B------:R-:W1:Y:S08]  /*2600*/  LDC.64 R6, c[0x0][0xb10] ;  /* 0x0002c400ff067b82 */ /* 0x000e700000000a00 */
[----:B------:R-:W2:Y:S08]  /*2610*/  LDC R17, c[0x0][0xb20] ;  /* 0x0002c800ff117b82 */ /* 0x000eb00000000800 */
[----:B------:R-:W3:Y:S01]  /*2620*/  LDC R18, c[0x0][0xb0c] ;  /* 0x0002c300ff127b82 */ /* 0x000ee20000000800 */
[----:B----4-:R-:W-:Y:S01]  /*2630*/  IMAD.HI.U32 R22, R0, R5, RZ ;  /* 0x0000000500167227 */ /* 0x010fe200078e00ff */
[----:B------:R-:W-:-:S06]  /*2640*/  ISETP.NE.AND P0, PT, R4, 0x1, PT ;  /* 0x000000010400780c */ /* 0x000fcc0003f05270 */
[----:B------:R-:W4:Y:S01]  /*2650*/  LDC.64 R2, c[0x0][0xb28] ;  /* 0x0002ca00ff027b82 */ /* 0x000f220000000a00 */
[----:B-1----:R-:W-:-:S04]  /*2660*/  IMAD.HI.U32 R20, R9, R6, RZ ;  /* 0x0000000609147227 */ /* 0x002fc800078e00ff */
[----:B------:R-:W-:Y:S01]  /*2670*/  IMAD.HI.U32 R24, R13, R6, RZ ;  /* 0x000000060d187227 */ /* 0x000fe200078e00ff */
[----:B------:R-:W-:Y:S02]  /*2680*/  SHF.R.U32.HI R20, RZ, R7, R20 ;  /* 0x00000007ff147219 */ /* 0x000fe40000011614 */
[----:B--2---:R-:W-:Y:S01]  /*2690*/  SHF.R.U32.HI R19, RZ, R17, R22 ;  /* 0x00000011ff137219 */ /* 0x004fe20000011616 */
[----:B------:R-:W-:Y:S01]  /*26a0*/  IMAD.HI.U32 R22, R11, R5, RZ ;  /* 0x000000050b167227 */ /* 0x000fe200078e00ff */
[----:B------:R-:W-:Y:S02]  /*26b0*/  SHF.R.U32.HI R24, RZ, R7, R24 ;  /* 0x00000007ff187219 */ /* 0x000fe40000011618 */
[----:B------:R-:W-:Y:S02]  /*26c0*/  SEL R19, R0, R19, !P0 ;  /* 0x0000001300137207 */ /* 0x000fe40004000000 */
[----:B------:R-:W-:Y:S02]  /*26d0*/  SHF.R.U32.HI R22, RZ, R17, R22 ;  /* 0x00000011ff167219 */ /* 0x000fe40000011616 */
[----:B---3--:R-:W-:-:S02]  /*26e0*/  ISETP.NE.AND P1, PT, R18, 0x1, PT ;  /* 0x000000011200780c */ /* 0x008fc40003f25270 */
[----:B------:R-:W-:Y:S02]  /*26f0*/  SEL R5, R11, R22, !P0 ;  /* 0x000000160b057207 */ /* 0x000fe40004000000 */
[----:B------:R-:W-:Y:S02]  /*2700*/  SEL R21, R9, R20, !P1 ;  /* 0x0000001409157207 */ /* 0x000fe40004800000 */
[----:B------:R-:W-:Y:S01]  /*2710*/  SEL R7, R13, R24, !P1 ;  /* 0x000000180d077207 */ /* 0x000fe20004800000 */
[----:B----4-:R-:W-:Y:S01]  /*2720*/  IMAD.HI.U32 R20, R19, R2, RZ ;  /* 0x0000000213147227 */ /* 0x010fe200078e00ff */
[----:B------:R-:W-:-:S03]  /*2730*/  IADD3 R17, PT, PT, -R5, RZ, RZ ;  /* 0x000000ff05117210 */ /* 0x000fc60007ffe1ff */
        /* <DEDUP_REMOVED lines=11> */
[----:B------:R-:W-:-:S04]  /*27f0*/  @!P0 IMAD.HI.U32 R20, R7, R2, RZ ;  /* 0x0000000207148227 */ /* 0x000fc800078e00ff */
[----:B------:R-:W-:Y:S01]  /*2800*/  IMAD.MOV R2, RZ, RZ, -R6 ;  /* 0x000000ffff027224 */ /* 0x000fe200078e0a06 */
[----:B------:R-:W-:-:S03]  /*2810*/  @!P0 SHF.R.U32.HI R20, RZ, R3, R20 ;  /* 0x00000003ff148219 */ /* 0x000fc60000011614 */
[----:B------:R-:W-:Y:S01]  /*2820*/  IMAD R2, R26, R2, R5 ;  /* 0x000000021a027224 */ /* 0x000fe200078e0205 */
        /* <DEDUP_REMOVED lines=9> */
.L_x_42:
[----:B------:R-:W1:Y:S02]  /*28c0*/  LDCU UR8, c[0x0][0xb30] ;  /* 0x00016600ff0877ac */ /* 0x000e640008000800 */
[----:B-1----:R-:W-:-:S09]  /*28d0*/  UISETP.NE.AND UP0, UPT, UR8, 0x1, UPT ;  /* 0x000000010800788c */ /* 0x002fd2000bf05270 */
[----:B------:R-:W-:Y:S05]  /*28e0*/  BRA.U UP0, `(.L_x_43) ;  /* 0x0000000100407547 */ /* 0x000fea000b800000 */
[----:B------:R-:W1:Y:S08]  /*28f0*/  LDC.64 R4, c[0x0][0xb10] ;  /* 0x0002c400ff047b82 */ /* 0x000e700000000a00 */
[----:B------:R-:W2:Y:S08]  /*2900*/  LDC.64 R2, c[0x0][0xb18] ;  /* 0x0002c600ff027b82 */ /* 0x000eb00000000a00 */
[----:B------:R-:W3:Y:S08]  /*2910*/  LDC R6, c[0x0][0xb20] ;  /* 0x0002c800ff067b82 */ /* 0x000ef00000000800 */
[----:B------:R-:W4:Y:S01]  /*2920*/  LDC R18, c[0x0][0xb0c] ;  /* 0x0002c300ff127b82 */ /* 0x000f220000000800 */
[----:B-1----:R-:W-:-:S05]  /*2930*/  IMAD.HI.U32 R4, R13, R4, RZ ;  /* 0x000000040d047227 */ /* 0x002fca00078e00ff */
[----:B------:R-:W-:Y:S01]  /*2940*/  SHF.R.U32.HI R4, RZ, R5, R4 ;  /* 0x00000005ff047219 */ /* 0x000fe20000011604 */
[----:B--2---:R-:W-:Y:S01]  /*2950*/  IMAD.HI.U32 R3, R11, R3, RZ ;  /* 0x000000030b037227 */ /* 0x004fe200078e00ff */
[----:B------:R-:W-:-:S04]  /*2960*/  ISETP.NE.AND P0, PT, R2, 0x1, PT ;  /* 0x000000010200780c */ /* 0x000fc80003f05270 */
[----:B---3--:R-:W-:-:S04]  /*2970*/  SHF.R.U32.HI R6, RZ, R6, R3 ;  /* 0x00000006ff067219 */ /* 0x008fc80000011603 */
[----:B------:R-:W-:Y:S02]  /*2980*/  SEL R3, R11, R6, !P0 ;  /* 0x000000060b037207 */ /* 0x000fe40004000000 */
[----:B----4-:R-:W-:-:S04]  /*2990*/  ISETP.NE.AND P1, PT, R18, 0x1, PT ;  /* 0x000000011200780c */ /* 0x010fc80003f25270 */
[----:B------:R-:W-:-:S05]  /*29a0*/  SEL R4, R13, R4, !P1 ;  /* 0x000000040d047207 */ /* 0x000fca0004800000 */
[----:B------:R-:W-:Y:S02]  /*29b0*/  IMAD.IADD R5, R3, 0x1, -R4 ;  /* 0x0000000103057824 */ /* 0x000fe400078e0a04 */
[----:B------:R-:W-:Y:S02]  /*29c0*/  IMAD.IADD R3, R4, 0x1, -R3 ;  /* 0x0000000104037824 */ /* 0x000fe400078e0a03 */
[----:B------:R-:W-:Y:S02]  /*29d0*/  IMAD R13, R5, R18, R13 ;  /* 0x00000012050d7224 */ /* 0x000fe400078e020d */
[----:B------:R-:W-:-:S07]  /*29e0*/  IMAD R11, R3, R2, R11 ;  /* 0x00000002030b7224 */ /* 0x000fce00078e020b */
.L_x_43:
[----:B------:R-:W-:Y:S01]  /*29f0*/  VIADD R14, R14, 0x1 ;  /* 0x000000010e0e7836 */ /* 0x000fe20000000000 */
[----:B------:R-:W-:Y:S01]  /*2a00*/  PLOP3.LUT P1, PT, PT, PT, PT, 0x80, 0x8 ;  /* 0x000000000008781c */ /* 0x000fe20003f2f070 */
[----:B------:R-:W-:Y:S02]  /*2a10*/  IMAD.IADD R21, R13, 0x1, R64 ;  /* 0x000000010d157824 */ /* 0x000fe400078e0240 */
[----:B------:R-:W-:Y:S01]  /*2a20*/  IMAD.IADD R20, R11, 0x1, R62 ;  /* 0x000000010b147824 */ /* 0x000fe200078e023e */
[----:B------:R-:W-:-:S04]  /*2a30*/  ISETP.NE.AND P0, PT, R14, 0x2, PT ;  /* 0x000000020e00780c */ /* 0x000fc80003f05270 */
[----:B------:R-:W-:Y:S02]  /*2a40*/  SEL R3, RZ, 0x1, P0 ;  /* 0x00000001ff037807 */ /* 0x000fe40000000000 */
[----:B------:R-:W-:Y:S02]  /*2a50*/  SEL R14, R14, RZ, P0 ;  /* 0x000000ff0e0e7207 */ /* 0x000fe40000000000 */
[----:B------:R-:W-:Y:S01]  /*2a60*/  LOP3.LUT R12, R12, R3, RZ, 0x3c, !PT ;  /* 0x000000030c0c7212 */ /* 0x000fe200078e3cff */
[----:B------:R-:W-:Y:S06]  /*2a70*/  @P2 BRA `(.L_x_44) ;  /* 0xfffffff000182947 */ /* 0x000fec000383ffff */
[----:B------:R-:W-:Y:S01]  /*2a80*/  UIADD3 UR6, UPT, UPT, UR6, 0x18, URZ ;  /* 0x0000001806067890 */ /* 0x000fe2000fffe0ff */
[----:B------:R-:W-:-:S03]  /*2a90*/  SHF.L.U32 R3, R15, 0x1f, RZ ;  /* 0x0000001f0f037819 */ /* 0x000fc600000006ff */
[----:B------:R-:W-:-:S09]  /*2aa0*/  ULEA UR4, UR29, UR6, 0x3 ;  /* 0x000000061d047291 */ /* 0x000fd2000f8e18ff */
[----:B------:R-:W1:Y:S02]  /*2ab0*/  SYNCS.PHASECHK.TRANS64.TRYWAIT P0, [UR4], R3 ;  /* 0x00000003ff0075a7 */ /* 0x000e640008001104 */
[----:B-1----:R-:W-:Y:S05]  /*2ac0*/  @!P0 BRA `(.L_x_45) ;  /* 0x0000006000948947 */ /* 0x002fea0003800000 */
.L_x_155:
[----:B------:R-:W-:-:S04]  /*2ad0*/  UIADD3 UR5, UPT, UPT, UR29, 0x1, URZ ;  /* 0x000000011d057890 */ /* 0x000fc8000fffe0ff */
[----:B------:R-:W-:-:S04]  /*2ae0*/  UISETP.NE.AND UP0, UPT, UR5, 0x3, UPT ;  /* 0x000000030500788c */ /* 0x000fc8000bf05270 */
[----:B------:R-:W-:Y:S02]  /*2af0*/  USEL UR7, URZ, 0x1, UP0 ;  /* 0x00000001ff077887 */ /* 0x000fe40008000000 */
[----:B------:R-:W-:-:S04]  /*2b00*/  USEL UR5, UR5, URZ, UP0 ;  /* 0x000000ff05057287 */ /* 0x000fc80008000000 */
[----:B------:R-:W-:Y:S01]  /*2b10*/  ULEA UR4, UR5, UR6, 0x3 ;  /* 0x0000000605047291 */ /* 0x000fe2000f8e18ff */
[----:B------:R-:W-:-:S04]  /*2b20*/  LOP3.LUT R15, R15, UR7, RZ, 0x3c, !PT ;  /* 0x000000070f0f7c12 */ /* 0x000fc8000f8e3cff */
[----:B-1----:R-:W-:-:S04]  /*2b30*/  SHF.L.U32 R3, R15, 0x1f, RZ ;  /* 0x0000001f0f037819 */ /* 0x002fc800000006ff */
[----:B------:R-:W1:Y:S02]  /*2b40*/  SYNCS.PHASECHK.TRANS64.TRYWAIT P0, [UR4], R3 ;  /* 0x00000003ff0075a7 */ /* 0x000e640008001104 */
[----:B-1----:R-:W-:Y:S05]  /*2b50*/  @!P0 BRA `(.L_x_46) ;  /* 0x0000006000888947 */ /* 0x002fea0003800000 */
.L_x_157:
[----:B------:R-:W-:-:S04]  /*2b60*/  UIADD3 UR5, UPT, UPT, UR5, 0x1, URZ ;  /* 0x0000000105057890 */ /* 0x000fc8000fffe0ff */
[----:B------:R-:W-:-:S04]  /*2b70*/  UISETP.NE.AND UP0, UPT, UR5, 0x3, UPT ;  /* 0x000000030500788c */ /* 0x000fc8000bf05270 */
[----:B------:R-:W-:Y:S02]  /*2b80*/  USEL UR4, URZ, 0x1, UP0 ;  /* 0x00000001ff047887 */ /* 0x000fe40008000000 */
[----:B------:R-:W-:-:S04]  /*2b90*/  USEL UR5, UR5, URZ, UP0 ;  /* 0x000000ff05057287 */ /* 0x000fc80008000000 */
[----:B------:R-:W-:Y:S01]  /*2ba0*/  ULEA UR5, UR5, UR6, 0x3 ;  /* 0x0000000605057291 */ /* 0x000fe2000f8e18ff */
[----:B-1----:R-:W-:-:S04]  /*2bb0*/  LOP3.LUT R3, R15, UR4, RZ, 0x3c, !PT ;  /* 0x000000040f037c12 */ /* 0x002fc8000f8e3cff */
[----:B------:R-:W-:Y:S01]  /*2bc0*/  SHF.L.U32 R3, R3, 0x1f, RZ ;  /* 0x0000001f03037819 */ /* 0x000fe200000006ff */
[----:B----4-:R-:W-:-:S07]  /*2bd0*/  IMAD.U32 R0, RZ, RZ, UR5 ;  /* 0x00000005ff007e24 */ /* 0x010fce000f8e00ff */
.L_x_47:
[----:B-1----:R1:W2:Y:S02]  /*2be0*/  SYNCS.PHASECHK.TRANS64.TRYWAIT P0, [R0+URZ], R3 ;  /* 0x00000003000075a7 */ /* 0x0022a400080011ff */
[----:B--2---:R-:W-:Y:S05]  /*2bf0*/  @!P0 NANOSLEEP.SYNCS 0x989680 ;  /* 0x009896800000895d */ /* 0x004fea0003900000 */
[----:B------:R-:W2:Y:S02]  /*2c00*/  @!P0 SYNCS.PHASECHK.TRANS64 P0, [R0+URZ], R3 ;  /* 0x00000003000085a7 */ /* 0x000ea400080010ff */
[----:B--2---:R-:W-:Y:S05]  /*2c10*/  @P0 EXIT ;  /* 0x000000000000094d */ /* 0x004fea0003800000 */
[----:B------:R-:W-:Y:S05]  /*2c20*/  BRA `(.L_x_47) ;  /* 0xfffffffc00ec7947 */ /* 0x000fea000383ffff */
.L_x_22:
[----:B------:R-:W-:-:S04]  /*2c30*/  UISETP.NE.AND UP0, UPT, UR37, URZ, UPT ;  /* 0x000000ff2500728c */ /* 0x000fc8000bf05270 */
[----:B------:R-:W-:-:S09]  /*2c40*/  UISETP.NE.OR UP0, UPT, UR10, 0x1, UP0 ;  /* 0x000000010a00788c */ /* 0x000fd20008705670 */
[----:B------:R-:W-:Y:S05]  /*2c50*/  BRA.U UP0, `(.L_x_48) ;  /* 0x00000005004c7547 */ /* 0x000fea000b800000 */
[----:B------:R-:W-:Y:S01]  /*2c60*/  HFMA2 R11, -RZ, RZ, 0, 0 ;  /* 0x00000000ff0b7431 */ /* 0x000fe200000001ff */
[----:B------:R-:W-:Y:S01]  /*2c70*/  ISETP.GE.U32.AND P2, PT, R10, 0x10, PT ;  /* 0x000000100a00780c */ /* 0x000fe20003f46070 */
[----:B------:R-:W-:Y:S01]  /*2c80*/  IMAD.MOV.U32 R12, RZ, RZ, 0x1 ;  /* 0x00000001ff0c7424 */ /* 0x000fe200078e00ff */
[----:B------:R-:W-:Y:S01]  /*2c90*/  CS2R R8, SRZ ;  /* 0x0000000000087805 */ /* 0x000fe2000001ff00 */
[----:B------:R-:W-:Y:S01]  /*2ca0*/  IMAD.MOV.U32 R3, RZ, RZ, RZ ;  /* 0x000000ffff037224 */ /* 0x000fe200078e00ff */
[----:B------:R-:W-:Y:S01]  /*2cb0*/  UMOV UR4, 0x400 ;  /* 0x0000040000047882 */ /* 0x000fe20000000000 */
[----:B------:R-:W-:Y:S01]  /*2cc0*/  UMOV UR6, URZ ;  /* 0x000000ff00067c82 */ /* 0x000fe20008000000 */
[----:B------:R-:W-:-:S12]  /*2cd0*/  ULEA UR37, UR37, UR4, 0x18 ;  /* 0x0000000425257291 */ /* 0x000fd8000f8ec0ff */
.L_x_52:
[----:B------:R-:W-:Y:S02]  /*2ce0*/  LEA R0, R3, UR37, 0x3 ;  /* 0x0000002503007c11 */ /* 0x000fe4000f8e18ff */
[----:B------:R-:W-:-:S03]  /*2cf0*/  SHF.L.U32 R5, R8, 0x1f, RZ ;  /* 0x0000001f08057819 */ /* 0x000fc600000006ff */
[----:B------:R-:W-:Y:S01]  /*2d00*/  VIADD R4, R0, 0xf0 ;  /* 0x000000f000047836 */ /* 0x000fe20000000000 */
[----:B------:R-:W2:Y:S02]  /*2d10*/  SYNCS.PHASECHK.TRANS64.TRYWAIT P0, [R0+URZ+0xe0], R5 ;  /* 0x0000e005000075a7 */ /* 0x000ea400080011ff */
[----:B--2---:R-:W-:Y:S05]  /*2d20*/  @!P0 BRA `(.L_x_49) ;  /* 0x00000060002c8947 */ /* 0x004fea0003800000 */
.L_x_158:
[----:B------:R-:W-:Y:S01]  /*2d30*/  ULEA UR5, UR6, UR37, 0x3 ;  /* 0x0000002506057291 */ /* 0x000fe2000f8e18ff */
[----:B------:R-:W-:Y:S01]  /*2d40*/  PRMT R4, RZ, 0x654, R4 ;  /* 0x00000654ff047816 */ /* 0x000fe20000000004 */
[----:B--2---:R-:W-:Y:S01]  /*2d50*/  @!P2 IMAD.MOV.U32 R5, RZ, RZ, 0x10 ;  /* 0x00000010ff05a424 */ /* 0x004fe200078e00ff */
[----:B------:R-:W-:Y:S01]  /*2d60*/  SHF.L.U32 R7, R12, 0x1f, RZ ;  /* 0x0000001f0c077819 */ /* 0x000fe200000006ff */
[----:B------:R-:W-:Y:S01]  /*2d70*/  UIADD3 UR4, UPT, UPT, UR5, 0x80, URZ ;  /* 0x0000008005047890 */ /* 0x000fe2000fffe0ff */
[----:B------:R2:W-:Y:S05]  /*2d80*/  SYNCS.ARRIVE.TRANS64.RED.A1T0 RZ, [R4+URZ], RZ ;  /* 0x000000ff04ff79a7 */ /* 0x0005ea00081004ff */
[----:B------:R-:W-:Y:S01]  /*2d90*/  IMAD.U32 R13, RZ, RZ, UR4 ;  /* 0x00000004ff0d7e24 */ /* 0x000fe2000f8e00ff */
[----:B------:R-:W3:Y:S04]  /*2da0*/  SYNCS.PHASECHK.TRANS64.TRYWAIT P0, [UR5+0x90], R7 ;  /* 0x00009007ff0075a7 */ /* 0x000ee80008001105 */
[----:B------:R-:W-:Y:S01]  /*2db0*/  PRMT R13, R10, 0x654, R13 ;  /* 0x000006540a0d7816 */ /* 0x000fe2000000000d */
[----:B--23--:R-:W-:Y:S06]  /*2dc0*/  @!P0 BRA `(.L_x_50) ;  /* 0x0000006000188947 */ /* 0x00cfec0003800000 */
.L_x_160:
[----:B------:R-:W-:Y:S01]  /*2dd0*/  ULEA UR4, UR6, UR37, 0x4 ;  /* 0x0000002506047291 */ /* 0x000fe2000f8e20ff */
[----:B------:R-:W-:Y:S01]  /*2de0*/  SEL R2, R13, R2, !P2 ;  /* 0x000000020d027207 */ /* 0x000fe20005000000 */
[----:B------:R-:W-:Y:S01]  /*2df0*/  UIADD3 UR5, UPT, UPT, UR5, 0x80, URZ ;  /* 0x0000008005057890 */ /* 0x000fe2000fffe0ff */
[----:B--2---:R-:W-:Y:S01]  /*2e00*/  LEA R0, R11, UR37, 0x3 ;  /* 0x000000250b007c11 */ /* 0x004fe2000f8e18ff */
[----:B------:R-:W-:Y:S01]  /*2e10*/  UIADD3 UR4, UPT, UPT, UR4, 0x110, URZ ;  /* 0x0000011004047890 */ /* 0x000fe2000fffe0ff */
[----:B------:R2:W-:Y:S01]  /*2e20*/  @!P2 SYNCS.ARRIVE.TRANS64.RED RZ, [R2+URZ], R5 ;  /* 0x0000000502ffa9a7 */ /* 0x0005e200080004ff */
[----:B------:R-:W-:Y:S01]  /*2e30*/  UIADD3 UR6, UPT, UPT, UR6, 0x1, URZ ;  /* 0x0000000106067890 */ /* 0x000fe2000fffe0ff */
[----:B------:R-:W-:-:S03]  /*2e40*/  VIADD R3, R3, 0x1 ;  /* 0x0000000103037836 */ /* 0x000fc60000000000 */
[----:B------:R-:W-:Y:S02]  /*2e50*/  UISETP.NE.AND UP0, UPT, UR6, 0x2, UPT ;  /* 0x000000020600788c */ /* 0x000fe4000bf05270 */
[----:B------:R-:W-:Y:S01]  /*2e60*/  ISETP.NE.AND P0, PT, R3, 0x2, PT ;  /* 0x000000020300780c */ /* 0x000fe20003f05270 */
[----:B------:R-:W-:Y:S06]  /*2e70*/  UGETNEXTWORKID.BROADCAST [UR4], [UR5] ;  /* 0x00000000040073ca */ /* 0x000fec0008000100 */
[----:B------:R-:W-:Y:S02]  /*2e80*/  USEL UR4, URZ, 0x1, UP0 ;  /* 0x00000001ff047887 */ /* 0x000fe40008000000 */
[----:B------:R-:W-:-:S04]  /*2e90*/  USEL UR6, UR6, URZ, UP0 ;  /* 0x000000ff06067287 */ /* 0x000fc80008000000 */
[----:B------:R-:W-:Y:S02]  /*2ea0*/  LOP3.LUT R12, R12, UR4, RZ, 0x3c, !PT ;  /* 0x000000040c0c7c12 */ /* 0x000fe4000f8e3cff */
[----:B--2---:R-:W-:-:S04]  /*2eb0*/  SHF.L.U32 R5, R9, 0x1f, RZ ;  /* 0x0000001f09057819 */ /* 0x004fc800000006ff */
[----:B------:R-:W2:Y:S02]  /*2ec0*/  SYNCS.PHASECHK.TRANS64.TRYWAIT P1, [R0+URZ+0x80], R5 ;  /* 0x00008005000075a7 */ /* 0x000ea400080211ff */
[----:B--2---:R-:W-:Y:S05]  /*2ed0*/  @!P1 BRA `(.L_x_51) ;  /* 0x0000005c00ec9947 */ /* 0x004fea0003800000 */
.L_x_161:
[----:B------:R-:W-:Y:S01]  /*2ee0*/  LEA R4, R11, UR37, 0x4 ;  /* 0x000000250b047c11 */ /* 0x000fe2000f8e20ff */
[----:B--2---:R-:W-:Y:S01]  /*2ef0*/  VIADD R0, R0, 0x90 ;  /* 0x0000009000007836 */ /* 0x004fe20000000000 */
[----:B------:R-:W-:Y:S01]  /*2f00*/  SEL R3, R3, RZ, P0 ;  /* 0x000000ff03037207 */ /* 0x000fe20000000000 */
[----:B------:R-:W-:-:S03]  /*2f10*/  VIADD R11, R11, 0x1 ;  /* 0x000000010b0b7836 */ /* 0x000fc60000000000 */
[----:B------:R-:W2:Y:S01]  /*2f20*/  LDS.128 R4, [R4+0x110] ;  /* 0x0001100004047984 */ /* 0x000ea20000000c00 */
[----:B------:R-:W-:Y:S02]  /*2f30*/  PRMT R0, RZ, 0x654, R0 ;  /* 0x00000654ff007816 */ /* 0x000fe40000000000 */
[C---:B------:R-:W-:Y:S01]  /*2f40*/  ISETP.NE.AND P1, PT, R11.reuse, 0x2, PT ;  /* 0x000000020b00780c */ /* 0x040fe20003f25270 */
[----:B------:R-:W-:Y:S01]  /*2f50*/  @!PT LDS RZ, [RZ] ;  /* 0x00000000fffff984 */ /* 0x000fe20000000800 */
[----:B------:R-:W-:Y:S01]  /*2f60*/  @!PT LDS RZ, [RZ] ;  /* 0x00000000fffff984 */ /* 0x000fe20000000800 */
[----:B------:R-:W-:Y:S01]  /*2f70*/  @!PT LDS RZ, [RZ] ;  /* 0x00000000fffff984 */ /* 0x000fe20000000800 */
[----:B------:R-:W-:Y:S01]  /*2f80*/  @!PT LDS RZ, [RZ] ;  /* 0x00000000fffff984 */ /* 0x000fe20000000800 */
[----:B------:R3:W-:Y:S06]  /*2f90*/  MEMBAR.ALL.CTA ;  /* 0x0000000000007992 */ /* 0x0007ec0000008000 */
[----:B---3--:R-:W3:Y:S01]  /*2fa0*/  FENCE.VIEW.ASYNC.S ;  /* 0x00000000000073c6 */ /* 0x008ee20000000000 */
[----:B------:R-:W-:Y:S01]  /*2fb0*/  SEL R11, R11, RZ, P1 ;  /* 0x000000ff0b0b7207 */ /* 0x000fe20000800000 */
[----:B---3--:R3:W-:Y:S01]  /*2fc0*/  SYNCS.ARRIVE.TRANS64.RED.A1T0 RZ, [R0+URZ], RZ ;  /* 0x000000ff00ff79a7 */ /* 0x0087e200081004ff */
[----:B--2---:R-:W-:-:S02]  /*2fd0*/  LOP3.LUT P3, RZ, R6, 0x1, RZ, 0xc0, !PT ;  /* 0x0000000106ff7812 */ /* 0x004fc4000786c0ff */
[----:B------:R-:W-:-:S04]  /*2fe0*/  SEL R5, RZ, 0x1, P0 ;  /* 0x00000001ff057807 */ /* 0x000fc80000000000 */
[----:B------:R-:W-:Y:S02]  /*2ff0*/  LOP3.LUT R8, R8, R5, RZ, 0x3c, !PT ;  /* 0x0000000508087212 */ /* 0x000fe400078e3cff */
[----:B---3--:R-:W-:-:S04]  /*3000*/  SEL R0, RZ, 0x1, P1 ;  /* 0x00000001ff007807 */ /* 0x008fc80000800000 */
[----:B------:R-:W-:Y:S01]  /*3010*/  LOP3.LUT R9, R9, R0, RZ, 0x3c, !PT ;  /* 0x0000000009097212 */ /* 0x000fe200078e3cff */
[----:B------:R-:W-:Y:S06]  /*3020*/  @P3 BRA `(.L_x_52) ;  /* 0xfffffffc002c3947 */ /* 0x000fec000383ffff */
[----:B------:R-:W-:Y:S01]  /*3030*/  ULEA UR5, UR6, UR37, 0x3 ;  /* 0x0000002506057291 */ /* 0x000fe2000f8e18ff */
[----:B------:R-:W-:-:S08]  /*3040*/  SHF.L.U32 R3, R12, 0x1f, RZ ;  /* 0x0000001f0c037819 */ /* 0x000fd000000006ff */
[----:B------:R-:W2:Y:S02]  /*3050*/  SYNCS.PHASECHK.TRANS64 P0, [UR5+0x90], R3 ;  /* 0x00009003ff0075a7 */ /* 0x000ea40008001005 */
[----:B--2---:R-:W-:Y:S05]  /*3060*/  @P0 BRA `(.L_x_53) ;  /* 0x0000000000080947 */ /* 0x004fea0003800000 */
[----:B------:R-:W2:Y:S02]  /*3070*/  SYNCS.PHASECHK.TRANS64.TRYWAIT P0, [UR5+0x90], R3 ;  /* 0x00009003ff0075a7 */ /* 0x000ea40008001105 */
[----:B--2---:R-:W-:Y:S05]  /*3080*/  @!P0 BRA `(.L_x_54) ;  /* 0x0000005c00948947 */ /* 0x004fea0003800000 */
.L_x_53:
[----:B------:R-:W-:-:S04]  /*3090*/  UIADD3 UR4, UPT, UPT, UR6, 0x1, URZ ;  /* 0x0000000106047890 */ /* 0x000fc8000fffe0ff */
[----:B------:R-:W-:-:S04]  /*30a0*/  UISETP.NE.AND UP0, UPT, UR4, 0x2, UPT ;  /* 0x000000020400788c */ /* 0x000fc8000bf05270 */
[----:B------:R-:W-:Y:S02]  /*30b0*/  USEL UR7, URZ, 0x1, UP0 ;  /* 0x00000001ff077887 */ /* 0x000fe40008000000 */
[----:B------:R-:W-:-:S04]  /*30c0*/  USEL UR4, UR4, URZ, UP0 ;  /* 0x000000ff04047287 */ /* 0x000fc80008000000 */
[----:B------:R-:W-:Y:S01]  /*30d0*/  ULEA UR4, UR4, UR37, 0x3 ;  /* 0x0000002504047291 */ /* 0x000fe2000f8e18ff */
[----:B--2---:R-:W-:-:S04]  /*30e0*/  LOP3.LUT R3, R12, UR7, RZ, 0x3c, !PT ;  /* 0x000000070c037c12 */ /* 0x004fc8000f8e3cff */
[----:B------:R-:W-:-:S04]  /*30f0*/  SHF.L.U32 R0, R3, 0x1f, RZ ;  /* 0x0000001f03007819 */ /* 0x000fc800000006ff */
[----:B------:R-:W2:Y:S02]  /*3100*/  SYNCS.PHASECHK.TRANS64 P0, [UR4+0x90], R0 ;  /* 0x00009000ff0075a7 */ /* 0x000ea40008001004 */
[----:B-12---:R-:W-:Y:S05]  /*3110*/  @P0 EXIT ;  /* 0x000000000000094d */ /* 0x006fea0003800000 */
[----:B------:R-:W-:Y:S02]  /*3120*/  SHF.L.U32 R3, R3, 0x1f, RZ ;  /* 0x0000001f03037819 */ /* 0x000fe400000006ff */
[----:B------:R-:W-:-:S07]  /*3130*/  MOV R0, UR4 ;  /* 0x0000000400007c02 */ /* 0x000fce0008000f00 */
.L_x_55:
[----:B-1----:R1:W2:Y:S02]  /*3140*/  SYNCS.PHASECHK.TRANS64.TRYWAIT P0, [R0+URZ+0x90], R3 ;  /* 0x00009003000075a7 */ /* 0x0022a400080011ff */
[----:B--2---:R-:W-:Y:S05]  /*3150*/  @!P0 NANOSLEEP.SYNCS 0x989680 ;  /* 0x009896800000895d */ /* 0x004fea0003900000 */
[----:B------:R-:W2:Y:S02]  /*3160*/  @!P0 SYNCS.PHASECHK.TRANS64 P0, [R0+URZ+0x90], R3 ;  /* 0x00009003000085a7 */ /* 0x000ea400080010ff */
[----:B--2---:R-:W-:Y:S05]  /*3170*/  @P0 EXIT ;  /* 0x000000000000094d */ /* 0x004fea0003800000 */
[----:B------:R-:W-:Y:S05]  /*3180*/  BRA `(.L_x_55) ;  /* 0xfffffffc00ec7947 */ /* 0x000fea000383ffff */
.L_x_48:
[----:B------:R-:W-:Y:S05]  /*3190*/  BRA.U UP3, `(.L_x_56) ;  /* 0x0000001103d07547 */ /* 0x000fea000b800000 */
[----:B------:R-:W-:Y:S01]  /*31a0*/  UMOV UR4, 0x40 ;  /* 0x0000004000047882 */ /* 0x000fe20000000000 */
[----:B------:R-:W-:Y:S01]  /*31b0*/  NOP ;  /* 0x0000000000007918 */ /* 0x000fe20000000000 */
[----:B------:R-:W-:Y:S01]  /*31c0*/  ULEA UR4, UR37, UR4, 0x18 ;  /* 0x0000000425047291 */ /* 0x000fe2000f8ec0ff */
[----:B------:R-:W-:Y:S02]  /*31d0*/  UMOV UR5, 0x400 ;  /* 0x0000040000057882 */ /* 0x000fe40000000000 */
[----:B------:R-:W-:-:S06]  /*31e0*/  ULEA UR37, UR37, UR5, 0x18 ;  /* 0x0000000525257291 */ /* 0x000fcc000f8ec0ff */
[----:B------:R-:W2:Y:S02]  /*31f0*/  LDS.U8 R2, [UR4+0x1c] ;  /* 0x00001c04ff027984 */ /* 0x000ea40008000000 */
[----:B--2---:R-:W-:-:S13]  /*3200*/  ISETP.NE.AND P0, PT, R2, RZ, PT ;  /* 0x000000ff0200720c */ /* 0x004fda0003f05270 */
[----:B------:R-:W-:Y:S05]  /*3210*/  @P0 BRA `(.L_x_57) ;  /* 0x0000000400080947 */ /* 0x000fea0003800000 */
[----:B------:R-:W-:Y:S02]  /*3220*/  UISETP.NE.U32.AND UP0, UPT, UR9, 0x1, UPT ;  /* 0x000000010900788c */ /* 0x000fe4000bf05070 */
[----:B------:R-:W-:-:S07]  /*3230*/  UIADD3 UR6, UPT, UPT, UR4, 0x8, URZ ;  /* 0x0000000804067890 */ /* 0x000fce000fffe0ff */
[----:B------:R-:W-:Y:S05]  /*3240*/  BRA.U !UP0, `(.L_x_58) ;  /* 0x00000001089c7547 */ /* 0x000fea000b800000 */
[----:B------:R-:W-:Y:S01]  /*3250*/  ELECT P0, URZ, PT ;  /* 0x0000000000ff782f */ /* 0x000fe20003800000 */
[----:B------:R-:W-:-:S12]  /*3260*/  BSSY B0, `(.L_x_58) ;  /* 0x0000025000007945 */ /* 0x000fd80003800000 */
[----:B------:R-:W-:Y:S05]  /*3270*/  @!P0 BRA `(.L_x_59) ;  /* 0x00000000008c8947 */ /* 0x000fea0003800000 */
[----:B------:R-:W-:-:S05]  /*3280*/  UMOV UR5, 0x10 ;  /* 0x0000001000057882 */ /* 0x000fca0000000000 */
[----:B------:R-:W-:Y:S04]  /*3290*/  DEPBAR.LE SB2, 0x36 ;  /* 0x0000ad800000791a */ /* 0x000fe80000000000 */
[----:B------:R-:W2:Y:S02]  /*32a0*/  UTCATOMSWS.2CTA.FIND_AND_SET.ALIGN UP1, UR5, UR5 ;  /* 0x00000005000575e3 */ /* 0x000ea40008220800 */
[----:B--2---:R-:W-:Y:S01]  /*32b0*/  MOV R11, UR5 ;  /* 0x00000005000b7c02 */ /* 0x004fe20008000f00 */
[----:B------:R-:W-:Y:S06]  /*32c0*/  BRA.U UP1, `(.L_x_60) ;  /* 0x0000000101187547 */ /* 0x000fec000b800000 */
.L_x_61:
[----:B------:R-:W-:Y:S05]  /*32d0*/  NANOSLEEP 0x64 ;  /* 0x000000640000795d */ /* 0x000fea0003800000 */
[----:B------:R-:W-:-:S05]  /*32e0*/  UMOV UR5, 0x10 ;  /* 0x0000001000057882 */ /* 0x000fca0000000000 */
[----:B------:R-:W-:Y:S04]  /*32f0*/  DEPBAR.LE SB2, 0x36 ;  /* 0x0000ad800000791a */ /* 0x000fe80000000000 */
[----:B------:R-:W2:Y:S02]  /*3300*/  UTCATOMSWS.2CTA.FIND_AND_SET.ALIGN UP1, UR5, UR5 ;  /* 0x00000005000575e3 */ /* 0x000ea40008220800 */
[----:B--2---:R-:W-:Y:S01]  /*3310*/  MOV R11, UR5 ;  /* 0x00000005000b7c02 */ /* 0x004fe20008000f00 */
[----:B------:R-:W-:Y:S05]  /*3320*/  BRA.U !UP1, `(.L_x_61) ;  /* 0xfffffffd09e87547 */ /* 0x000fea000b83ffff */
.L_x_60:
[----:B------:R-:W2:Y:S01]  /*3330*/  LDS R5, [UR4+0x10] ;  /* 0x00001004ff057984 */ /* 0x000ea20008000800 */
[----:B------:R-:W-:Y:S01]  /*3340*/  IMAD.U32 R3, RZ, RZ, UR37 ;  /* 0x00000025ff037e24 */ /* 0x000fe2000f8e00ff */
[----:B------:R-:W-:-:S03]  /*3350*/  MOV R2, UR8 ;  /* 0x0000000800027c02 */ /* 0x000fc60008000f00 */
[----:B------:R-:W-:Y:S01]  /*3360*/  VIADD R3, R3, 0x130 ;  /* 0x0000013003037836 */ /* 0x000fe20000000000 */
[----:B--2---:R-:W-:-:S04]  /*3370*/  SHF.L.U32 R5, R5, 0x1f, RZ ;  /* 0x0000001f05057819 */ /* 0x004fc800000006ff */
[----:B------:R-:W2:Y:S02]  /*3380*/  SYNCS.PHASECHK.TRANS64.TRYWAIT P0, [UR4+0x8], R5 ;  /* 0x00000805ff0075a7 */ /* 0x000ea40008001104 */
[----:B--2---:R-:W-:Y:S05]  /*3390*/  @P0 BRA `(.L_x_62) ;  /* 0x0000000000080947 */ /* 0x004fea0003800000 */
[----:B------:R-:W2:Y:S02]  /*33a0*/  SYNCS.PHASECHK.TRANS64.TRYWAIT P0, [UR4+0x8], R5 ;  /* 0x00000805ff0075a7 */ /* 0x000ea40008001104 */
[----:B--2---:R-:W-:Y:S05]  /*33b0*/  @!P0 BRA `(.L_x_63) ;  /* 0x0000005800e08947 */ /* 0x004fea0003800000 */
.L_x_62:
[----:B--2---:R-:W-:Y:S01]  /*33c0*/  HFMA2 R4, -RZ, RZ, 0, 5.9604644775390625e-08 ;  /* 0x00000001ff047431 */ /* 0x004fe200000001ff */
[----:B------:R-:W-:Y:S01]  /*33d0*/  UPRMT UR5, UR8, 0x654, UR6 ;  /* 0x0000065408057896 */ /* 0x000fe20008000006 */
[----:B------:R-:W-:Y:S01]  /*33e0*/  IMAD.MOV.U32 R6, RZ, RZ, 0xffff ;  /* 0x0000ffffff067424 */ /* 0x000fe200078e00ff */
[----:B------:R-:W-:Y:S01]  /*33f0*/  PRMT R2, R2, 0x654, R3 ;  /* 0x0000065402027816 */ /* 0x000fe20000000003 */
[----:B------:R-:W-:Y:S02]  /*3400*/  IMAD.MOV.U32 R5, RZ, RZ, 0x4 ;  /* 0x00000004ff057424 */ /* 0x000fe400078e00ff */
[----:B------:R-:W-:Y:S01]  /*3410*/  IMAD.SHL.U32 R9, R11, 0x20, RZ ;  /* 0x000000200b097824 */ /* 0x000fe200078e00ff */
[----:B------:R-:W-:Y:S02]  /*3420*/  MOV R3, UR5 ;  /* 0x0000000500037c02 */ /* 0x000fe40008000f00 */
[-C--:B------:R-:W-:Y:S01]  /*3430*/  SHF.L.U32 R7, R6, R11.reuse, RZ ;  /* 0x0000000b06077219 */ /* 0x080fe200000006ff */
[----:B------:R2:W-:Y:S01]  /*3440*/  SYNCS.ARRIVE.TRANS64.RED RZ, [UR5], R5 ;  /* 0x00000005ffff79a7 */ /* 0x0005e20008000405 */
[----:B------:R-:W-:Y:S01]  /*3450*/  SHF.L.U32 R6, R4, R11, RZ ;  /* 0x0000000b04067219 */ /* 0x000fe200000006ff */
[----:B------:R2:W-:Y:S04]  /*3460*/  STS [UR37+0x130], R9 ;  /* 0x00013009ff007988 */ /* 0x0005e80008000825 */
[----:B------:R2:W-:Y:S04]  /*3470*/  STAS [R2.64], R11 ;  /* 0x0000000b02007dbd */ /* 0x0005e8000c0008ff */
[----:B------:R2:W-:Y:S04]  /*3480*/  ATOMS.OR RZ, [UR4+0x14], R7 ;  /* 0x00001407ffff798c */ /* 0x0005e8000b000004 */
[----:B------:R2:W-:Y:S04]  /*3490*/  ATOMS.OR RZ, [UR4+0x18], R6 ;  /* 0x00001806ffff798c */ /* 0x0005e8000b000004 */
[----:B------:R2:W-:Y:S02]  /*34a0*/  ATOMS.XOR RZ, [UR4+0x10], R4 ;  /* 0x00001004ffff798c */ /* 0x0005e4000b800004 */
.L_x_59:
[----:B-1----:R-:W-:Y:S05]  /*34b0*/  BSYNC B0 ;  /* 0x0000000000007941 */ /* 0x002fea0003800000 */
.L_x_58:
[----:B------:R-:W-:Y:S05]  /*34c0*/  BRA.U UP0, `(.L_x_64) ;  /* 0x00000001006c7547 */ /* 0x000fea000b800000 */
[----:B------:R-:W-:-:S03]  /*34d0*/  UMOV UR5, 0xffffffff ;  /* 0xffffffff00057882 */ /* 0x000fc60000000000 */
[----:B------:R-:W-:Y:S05]  /*34e0*/  BRA.DIV UR5, `(.L_x_65) ;  /* 0x0000005a05ac7947 */ /* 0x000fea000b800000 */
[----:B------:R-:W-:-:S13]  /*34f0*/  ELECT P6, URZ, PT ;  /* 0x0000000000ff782f */ /* 0x000fda00038c0000 */
.L_x_165:
[----:B------:R-:W-:Y:S05]  /*3500*/  @!P6 BRA `(.L_x_64) ;  /* 0x00000000005ce947 */ /* 0x000fea0003800000 */
[----:B--2---:R-:W2:Y:S02]  /*3510*/  LDS R3, [UR4+0x10] ;  /* 0x00001004ff037984 */ /* 0x004ea40008000800 */
[----:B--2---:R-:W-:-:S04]  /*3520*/  SHF.L.U32 R3, R3, 0x1f, RZ ;  /* 0x0000001f03037819 */ /* 0x004fc800000006ff */
[----:B------:R-:W2:Y:S02]  /*3530*/  SYNCS.PHASECHK.TRANS64.TRYWAIT P0, [UR4+0x8], R3 ;  /* 0x00000803ff0075a7 */ /* 0x000ea40008001104 */
[----:B--2---:R-:W-:Y:S05]  /*3540*/  @P0 BRA `(.L_x_66) ;  /* 0x0000000000080947 */ /* 0x004fea0003800000 */
[----:B------:R-:W2:Y:S02]  /*3550*/  SYNCS.PHASECHK.TRANS64.TRYWAIT P0, [UR4+0x8], R3 ;  /* 0x00000803ff0075a7 */ /* 0x000ea40008001104 */
[----:B--2---:R-:W-:Y:S05]  /*3560*/  @!P0 BRA `(.L_x_67) ;  /* 0x0000005800ac8947 */ /* 0x004fea0003800000 */
.L_x_66:
[----:B------:R-:W3:Y:S01]  /*3570*/  LDS R5, [UR37+0x130] ;  /* 0x00013025ff057984 */ /* 0x000ee20008000800 */
[----:B--2---:R-:W-:Y:S02]  /*3580*/  HFMA2 R2, -RZ, RZ, 0, 5.9604644775390625e-08 ;  /* 0x00000001ff027431 */ /* 0x004fe400000001ff */
[----:B------:R-:W-:Y:S01]  /*3590*/  IMAD.MOV.U32 R3, RZ, RZ, 0xffff ;  /* 0x0000ffffff037424 */ /* 0x000fe200078e00ff */
[----:B------:R-:W-:Y:S01]  /*35a0*/  UPRMT UR5, UR8, 0x654, UR6 ;  /* 0x0000065408057896 */ /* 0x000fe20008000006 */
[----:B---3--:R-:W-:-:S03]  /*35b0*/  IMAD.SHL.U32 R4, R5, 0x20, RZ ;  /* 0x0000002005047824 */ /* 0x008fc600078e00ff */
[-C--:B------:R-:W-:Y:S02]  /*35c0*/  SHF.L.U32 R3, R3, R5.reuse, RZ ;  /* 0x0000000503037219 */ /* 0x080fe400000006ff */
[----:B------:R-:W-:Y:S01]  /*35d0*/  SHF.L.U32 R5, R2, R5, RZ ;  /* 0x0000000502057219 */ /* 0x000fe200000006ff */
[----:B------:R3:W-:Y:S04]  /*35e0*/  STS [UR37+0x130], R4 ;  /* 0x00013004ff007988 */ /* 0x0007e80008000825 */
[----:B------:R3:W-:Y:S04]  /*35f0*/  ATOMS.OR RZ, [UR4+0x14], R3 ;  /* 0x00001403ffff798c */ /* 0x0007e8000b000004 */
[----:B------:R3:W-:Y:S01]  /*3600*/  ATOMS.OR RZ, [UR4+0x18], R5 ;  /* 0x00001805ffff798c */ /* 0x0007e2000b000004 */
[----:B------:R-:W-:Y:S03]  /*3610*/  SYNCS.ARRIVE.TRANS64.RED.A1T0 RZ, [UR5], RZ ;  /* 0x000000ffffff79a7 */ /* 0x000fe60008100405 */
[----:B------:R3:W-:Y:S01]  /*3620*/  ATOMS.XOR RZ, [UR4+0x10], R2 ;  /* 0x00001002ffff798c */ /* 0x0007e2000b800004 */
[----:B------:R-:W-:Y:S05]  /*3630*/  BRA `(.L_x_64) ;  /* 0x0000000000107947 */ /* 0x000fea0003800000 */
.L_x_57:
[----:B------:R-:W-:-:S05]  /*3640*/  MOV R2, 0xffffffff ;  /* 0xffffffff00027802 */ /* 0x000fca0000000f00 */
[----:B------:R2:W-:Y:S02]  /*3650*/  STS [UR37+0x130], R2 ;  /* 0x00013002ff007988 */ /* 0x0005e40008000825 */
[----:B--2---:R-:W-:Y:S02]  /*3660*/  MOV R2, 0x3680 ;  /* 0x0000368000027802 */ /* 0x004fe40000000f00 */
[----:B-1---5:R-:W-:Y:S05]  /*3670*/  CALL.REL.NOINC `($__internal_1_$__cuda_sm10x_tcgen05_guardrail_trap_phase_invalid_during_alloc) ;  /* 0x0000006000807944 */ /* 0x022fea0003c00000 */
.L_x_64:
[----:B------:R-:W-:Y:S05]  /*3680*/  WARPSYNC.ALL ;  /* 0x0000000000007948 */ /* 0x000fea0003800000 */
[----:B------:R-:W4:Y:S01]  /*3690*/  S2UR UR5, SR_CgaCtaId ;  /* 0x00000000000579c3 */ /* 0x000f220000008800 */
[----:B------:R-:W-:Y:S01]  /*36a0*/  UMOV UR4, 0x400 ;  /* 0x0000040000047882 */ /* 0x000fe20000000000 */
[----:B------:R-:W-:-:S06]  /*36b0*/  NOP ;  /* 0x0000000000007918 */ /* 0x000fcc0000000000 */
[----:B------:R-:W-:Y:S06]  /*36c0*/  BAR.ARV 0x6, 0xa0 ;  /* 0x0182800000007b1d */ /* 0x000fec0000002000 */
[----:B------:R-:W1:Y:S01]  /*36d0*/  LDCU UR6, c[0x0][0x38c] ;  /* 0x00007180ff0677ac */ /* 0x000e620008000800 */
[----:B------:R-:W-:Y:S01]  /*36e0*/  LOP3.LUT R0, R0, 0xffff, RZ, 0xc0, !PT ;  /* 0x0000ffff00007812 */ /* 0x000fe200078ec0ff */
[----:B--2---:R-:W-:Y:S01]  /*36f0*/  IMAD.MOV.U32 R9, RZ, RZ, 0x1 ;  /* 0x00000001ff097424 */ /* 0x004fe200078e00ff */
[----:B------:R-:W-:Y:S01]  /*3700*/  LOP3.LUT R8, R8, 0xffff, RZ, 0xc0, !PT ;  /* 0x0000ffff08087812 */ /* 0x000fe200078ec0ff */
[----:B------:R-:W-:Y:S01]  /*3710*/  UMOV UR17, URZ ;  /* 0x000000ff00117c82 */ /* 0x000fe20008000000 */
[----:B------:R-:W-:Y:S01]  /*3720*/  R2UR UR11, R0 ;  /* 0x00000000000b72ca */ /* 0x000fe200000e0000 */
[----:B------:R-:W-:Y:S01]  /*3730*/  UMOV UR16, URZ ;  /* 0x000000ff00107c82 */ /* 0x000fe20008000000 */
[----:B------:R-:W-:Y:S01]  /*3740*/  R2UR UR12, R8 ;  /* 0x00000000080c72ca */ /* 0x000fe200000e0000 */
[----:B------:R-:W-:Y:S01]  /*3750*/  IMAD.MOV.U32 R8, RZ, RZ, RZ ;  /* 0x000000ffff087224 */ /* 0x000fe200078e00ff */
[----:B------:R-:W-:Y:S01]  /*3760*/  UMOV UR15, URZ ;  /* 0x000000ff000f7c82 */ /* 0x000fe20008000000 */
[----:B----4-:R-:W-:-:S02]  /*3770*/  ULEA UR5, UR5, UR4, 0x18 ;  /* 0x0000000405057291 */ /* 0x010fc4000f8ec0ff */
[----:B------:R-:W-:Y:S02]  /*3780*/  UISETP.NE.AND UP2, UPT, UR9, URZ, UPT ;  /* 0x000000ff0900728c */ /* 0x000fe4000bf45270 */
[----:B------:R-:W-:Y:S02]  /*3790*/  UIADD3 UR20, UPT, UPT, UR5, 0x4300, URZ ;  /* 0x0000430005147890 */ /* 0x000fe4000fffe0ff */
[----:B------:R-:W-:Y:S02]  /*37a0*/  UIADD3 UR19, UPT, UPT, UR5, 0xa300, URZ ;  /* 0x0000a30005137890 */ /* 0x000fe4000fffe0ff */
[----:B-1----:R-:W-:Y:S01]  /*37b0*/  UIADD3 UR6, UPT, UPT, UR6, 0x3f, URZ ;  /* 0x0000003f06067890 */ /* 0x002fe2000fffe0ff */
[----:B---3--:R-:W1:Y:S01]  /*37c0*/  LDS R2, [UR5+0x130] ;  /* 0x00013005ff027984 */ /* 0x008e620008000800 */
[----:B------:R-:W-:Y:S02]  /*37d0*/  USHF.R.U32.HI UR20, URZ, 0x4, UR20 ;  /* 0x00000004ff147899 */ /* 0x000fe40008011614 */
[----:B------:R-:W-:-:S02]  /*37e0*/  USHF.R.S32.HI UR4, URZ, 0x1f, UR6 ;  /* 0x0000001fff047899 */ /* 0x000fc40008011406 */
[----:B------:R-:W-:Y:S02]  /*37f0*/  USHF.R.U32.HI UR19, URZ, 0x4, UR19 ;  /* 0x00000004ff137899 */ /* 0x000fe40008011613 */
[----:B------:R-:W-:Y:S01]  /*3800*/  ULEA.HI UR4, UR4, UR6, URZ, 0x6 ;  /* 0x0000000604047291 */ /* 0x000fe2000f8f30ff */
[----:B------:R-:W-:Y:S01]  /*3810*/  UMOV UR28, 0x0 ;  /* 0x00000000001c7882 */ /* 0x000fe20000000000 */
[----:B------:R-:W-:Y:S02]  /*3820*/  UMOV UR29, 0x8218010 ;  /* 0x08218010001d7882 */ /* 0x000fe40000000000 */
[----:B------:R-:W-:Y:S02]  /*3830*/  USHF.R.S32.HI UR4, URZ, 0x6, UR4 ;  /* 0x00000006ff047899 */ /* 0x000fe40008011404 */
[----:B------:R-:W-:Y:S02]  /*3840*/  ULOP3.LUT UR20, UR20, 0x3fff, URZ, 0xc0, !UPT ;  /* 0x00003fff14147892 */ /* 0x000fe4000f8ec0ff */
[----:B------:R-:W-:-:S02]  /*3850*/  UISETP.LT.AND UP0, UPT, UR4, 0x1, UPT ;  /* 0x000000010400788c */ /* 0x000fc4000bf01270 */
[----:B------:R-:W-:Y:S02]  /*3860*/  ULOP3.LUT UR19, UR19, 0x3fff, URZ, 0xc0, !UPT ;  /* 0x00003fff13137892 */ /* 0x000fe4000f8ec0ff */
[----:B------:R-:W-:Y:S01]  /*3870*/  USEL UR18, UR4, 0x1, !UP0 ;  /* 0x0000000104127887 */ /* 0x000fe2000c000000 */
[----:B------:R-:W-:Y:S01]  /*3880*/  UMOV UR26, 0x0 ;  /* 0x00000000001a7882 */ /* 0x000fe20000000000 */
[----:B------:R-:W-:Y:S01]  /*3890*/  UMOV UR27, 0x8218010 ;  /* 0x08218010001b7882 */ /* 0x000fe20000000000 */
[----:B------:R-:W-:Y:S01]  /*38a0*/  UMOV UR24, 0x0 ;  /* 0x0000000000187882 */ /* 0x000fe20000000000 */
[----:B------:R-:W-:Y:S01]  /*38b0*/  UMOV UR25, 0x8218010 ;  /* 0x0821801000197882 */ /* 0x000fe20000000000 */
[----:B------:R-:W-:Y:S01]  /*38c0*/  UMOV UR22, 0x0 ;  /* 0x0000000000167882 */ /* 0x000fe20000000000 */
[----:B------:R-:W-:Y:S01]  /*38d0*/  UMOV UR23, 0x8218010 ;  /* 0x0821801000177882 */ /* 0x000fe20000000000 */
[----:B-1----:R-:W-:Y:S02]  /*38e0*/  R2UR UR21, R2 ;  /* 0x00000000021572ca */ /* 0x002fe400000e0000 */
[----:B------:R-:W-:-:S13]  /*38f0*/  CS2R R2, SRZ ;  /* 0x0000000000027805 */ /* 0x000fda000001ff00 */
.L_x_75:
[C---:B------:R-:W-:Y:S02]  /*3900*/  LEA R0, R8.reuse, UR5, 0x3 ;  /* 0x0000000508007c11 */ /* 0x040fe4000f8e18ff */
[----:B------:R-:W-:Y:S02]  /*3910*/  SHF.L.U32 R5, R3, 0x1f, RZ ;  /* 0x0000001f03057819 */ /* 0x000fe400000006ff */
[----:B------:R-:W-:Y:S02]  /*3920*/  LEA R4, R8, UR5, 0x4 ;  /* 0x0000000508047c11 */ /* 0x000fe4000f8e20ff */
[----:B------:R-:W1:Y:S02]  /*3930*/  SYNCS.PHASECHK.TRANS64.TRYWAIT P0, [R0+URZ+0x80], R5 ;  /* 0x00008005000075a7 */ /* 0x000e6400080011ff */
[----:B-1-34-:R-:W-:Y:S05]  /*3940*/  @!P0 BRA `(.L_x_68) ;  /* 0x0000005400cc8947 */ /* 0x01afea0003800000 */
.L_x_166:
[----:B-1----:R-:W1:Y:S01]  /*3950*/  LDS.128 R4, [R4+0x110] ;  /* 0x0001100004047984 */ /* 0x002e620000000c00 */
[----:B------:R-:W-:Y:S02]  /*3960*/  VIADD R0, R0, 0x90 ;  /* 0x0000009000007836 */ /* 0x000fe40000000000 */
[----:B------:R-:W-:Y:S01]  /*3970*/  VIADD R8, R8, 0x1 ;  /* 0x0000000108087836 */ /* 0x000fe20000000000 */
[----:B------:R-:W-:Y:S01]  /*3980*/  @!PT LDS RZ, [RZ] ;  /* 0x00000000fffff984 */ /* 0x000fe20000000800 */
[----:B------:R-:W-:Y:S01]  /*3990*/  @!PT LDS RZ, [RZ] ;  /* 0x00000000fffff984 */ /* 0x000fe20000000800 */
[----:B------:R-:W-:Y:S01]  /*39a0*/  @!PT LDS RZ, [RZ] ;  /* 0x00000000fffff984 */ /* 0x000fe20000000800 */
[----:B------:R-:W-:Y:S01]  /*39b0*/  @!PT LDS RZ, [RZ] ;  /* 0x00000000fffff984 */ /* 0x000fe20000000800 */
[----:B------:R2:W-:Y:S06]  /*39c0*/  MEMBAR.ALL.CTA ;  /* 0x0000000000007992 */ /* 0x0005ec0000008000 */
[----:B--2---:R-:W2:Y:S01]  /*39d0*/  FENCE.VIEW.ASYNC.S ;  /* 0x00000000000073c6 */ /* 0x004ea20000000000 */
[----:B------:R-:W-:-:S04]  /*39e0*/  PRMT R0, RZ, 0x654, R0 ;  /* 0x00000654ff007816 */ /* 0x000fc80000000000 */
[----:B--2---:R2:W-:Y:S01]  /*39f0*/  SYNCS.ARRIVE.TRANS64.RED.A1T0 RZ, [R0+URZ], RZ ;  /* 0x000000ff00ff79a7 */ /* 0x0045e200081004ff */
[----:B-1----:R-:W-:Y:S01]  /*3a00*/  LOP3.LUT P1, RZ, R6, 0x1, RZ, 0xc0, !PT ;  /* 0x0000000106ff7812 */ /* 0x002fe2000782c0ff */
[----:B--2---:R-:W-:-:S12]  /*3a10*/  BRA.U UP2, `(.L_x_69) ;  /* 0x0000000502087547 */ /* 0x004fd8000b800000 */
[----:B------:R-:W1:Y:S01]  /*3a20*/  LDCU UR6, c[0x0][0x38c] ;  /* 0x00007180ff0677ac */ /* 0x000e620008000800 */
[----:B------:R-:W-:Y:S02]  /*3a30*/  PLOP3.LUT P2, PT, PT, PT, PT, 0x80, 0x8 ;  /* 0x000000000008781c */ /* 0x000fe40003f4f070 */
[----:B------:R-:W-:Y:S01]  /*3a40*/  SHF.L.U32 R5, R9, 0x1f, RZ ;  /* 0x0000001f09057819 */ /* 0x000fe200000006ff */
[----:B------:R-:W-:Y:S02]  /*3a50*/  ULEA UR7, UR17, UR5, 0x3 ;  /* 0x0000000511077291 */ /* 0x000fe4000f8e18ff */
[----:B------:R-:W-:Y:S02]  /*3a60*/  ULEA UR10, UR17, UR21, 0x6 ;  /* 0x00000015110a7291 */ /* 0x000fe4000f8e30ff */
[----:B-1----:R-:W-:-:S06]  /*3a70*/  UISETP.GE.AND UP0, UPT, UR6, 0x1, UPT ;  /* 0x000000010600788c */ /* 0x002fcc000bf06270 */
[----:B------:R-:W-:-:S05]  /*3a80*/  PLOP3.LUT P0, PT, PT, PT, UP0, 0x80, 0x8 ;  /* 0x000000000008781c */ /* 0x000fca0003f0f008 */
[----:B------:R-:W-:-:S08]  /*3a90*/  @UP0 ULEA UR6, UR16, UR5, 0x3 ;  /* 0x0000000510060291 */ /* 0x000fd0000f8e18ff */
[----:B------:R-:W-:-:S04]  /*3aa0*/  @P0 SHF.L.U32 R0, R2, 0x1f, RZ ;  /* 0x0000001f02000819 */ /* 0x000fc800000006ff */
[----:B------:R1:W2:Y:S01]  /*3ab0*/  @P0 SYNCS.PHASECHK.TRANS64.TRYWAIT P2, [UR6], R0 ;  /* 0x00000000ff0005a7 */ /* 0x0002a20008041106 */
[----:B------:R-:W3:Y:S02]  /*3ac0*/  SYNCS.PHASECHK.TRANS64.TRYWAIT P0, [UR7+0xc0], R5 ;  /* 0x0000c005ff0075a7 */ /* 0x000ee40008001107 */
[----:B-123--:R-:W-:Y:S05]  /*3ad0*/  @!P0 BRA `(.L_x_70) ;  /* 0x00000054007c8947 */ /* 0x00efea0003800000 */
.L_x_168:
[----:B------:R-:W-:Y:S01]  /*3ae0*/  UMOV UR14, UR15 ;  /* 0x0000000f000e7c82 */ /* 0x000fe20008000000 */
[----:B------:R-:W-:Y:S05]  /*3af0*/  BRA.U !UP0, `(.L_x_71) ;  /* 0x0000000108c07547 */ /* 0x000fea000b800000 */
[----:B------:R-:W-:Y:S02]  /*3b00*/  UIADD3 UR14, UPT, UPT, UR18, UR15, URZ ;  /* 0x0000000f120e7290 */ /* 0x000fe4000fffe0ff */
[----:B------:R-:W-:Y:S01]  /*3b10*/  UPLOP3.LUT UP3, UPT, UPT, UPT, UPT, 0x40, 0x4 ;  /* 0x000000000004789c */ /* 0x000fe20003f6e870 */
[----:B------:R-:W-:Y:S01]  /*3b20*/  UMOV UR13, UR4 ;  /* 0x00000004000d7c82 */ /* 0x000fe20008000000 */
[----:B------:R-:W-:-:S09]  /*3b30*/  UMOV UR46, UR16 ;  /* 0x00000010002e7c82 */ /* 0x000fd20008000000 */
.L_x_74:
[----:B--2---:R-:W-:Y:S01]  /*3b40*/  ULEA UR6, UR46, UR5, 0x3 ;  /* 0x000000052e067291 */ /* 0x004fe2000f8e18ff */
[----:B---3--:R-:W-:Y:S11]  /*3b50*/  @P2 BRA `(.L_x_72) ;  /* 0x00000000000c2947 */ /* 0x008ff60003800000 */
[----:B-1----:R-:W-:Y:S04]  /*3b60*/  SHF.L.U32 R5, R2, 0x1f, RZ ;  /* 0x0000001f02057819 */ /* 0x002fe800000006ff */
[----:B------:R-:W1:Y:S02]  /*3b70*/  SYNCS.PHASECHK.TRANS64.TRYWAIT P0, [UR6], R5 ;  /* 0x00000005ff0075a7 */ /* 0x000e640008001106 */
[----:B-1----:R-:W-:Y:S05]  /*3b80*/  @!P0 BRA `(.L_x_73) ;  /* 0x0000005400688947 */ /* 0x002fea0003800000 */
.L_x_72:
[----:B------:R-:W-:Y:S01]  /*3b90*/  UISETP.NE.AND UP0, UPT, UR13, 0x1, UPT ;  /* 0x000000010d00788c */ /* 0x000fe2000bf05270 */
[----:B------:R-:W-:Y:S01]  /*3ba0*/  PLOP3.LUT P2, PT, PT, PT, PT, 0x80, 0x8 ;  /* 0x000000000008781c */ /* 0x000fe20003f4f070 */
[----:B------:R-:W-:Y:S02]  /*3bb0*/  UIADD3 UR16, UPT, UPT, UR46, 0x1, URZ ;  /* 0x000000012e107890 */ /* 0x000fe4000fffe0ff */
[----:B------:R-:W-:Y:S02]  /*3bc0*/  ULEA UR32, UR46, UR20, 0x9 ;  /* 0x000000142e207291 */ /* 0x000fe4000f8e48ff */
[----:B------:R-:W-:Y:S01]  /*3bd0*/  UISETP.NE.AND UP1, UPT, UR16, 0x3, UPT ;  /* 0x000000031000788c */ /* 0x000fe2000bf25270 */
[----:B------:R-:W-:Y:S01]  /*3be0*/  PLOP3.LUT P0, PT, PT, PT, UP0, 0x80, 0x8 ;  /* 0x000000000008781c */ /* 0x000fe20003f0f008 */
[----:B------:R-:W-:Y:S02]  /*3bf0*/  UIADD3 UR44, UPT, UPT, UR32, 0x80, URZ ;  /* 0x00000080202c7890 */ /* 0x000fe4000fffe0ff */
[----:B------:R-:W-:Y:S02]  /*3c00*/  USEL UR31, URZ, 0x1, UP1 ;  /* 0x00000001ff1f7887 */ /* 0x000fe40008800000 */
[----:B------:R-:W-:Y:S02]  /*3c10*/  USEL UR16, UR16, URZ, UP1 ;  /* 0x000000ff10107287 */ /* 0x000fe40008800000 */
[----:B------:R-:W-:Y:S02]  /*3c20*/  UIADD3 UR40, UPT, UPT, UR32, 0x100, URZ ;  /* 0x0000010020287890 */ /* 0x000fe4000fffe0ff */
[----:B------:R-:W-:Y:S01]  /*3c30*/  @UP0 ULEA UR30, UR16, UR5, 0x3 ;  /* 0x00000005101e0291 */ /* 0x000fe2000f8e18ff */
[----:B------:R-:W-:Y:S01]  /*3c40*/  LOP3.LUT R2, R2, UR31, RZ, 0x3c, !PT ;  /* 0x0000001f02027c12 */ /* 0x000fe2000f8e3cff */
[----:B------:R-:W-:Y:S02]  /*3c50*/  UIADD3 UR36, UPT, UPT, UR32, 0x180, URZ ;  /* 0x0000018020247890 */ /* 0x000fe4000fffe0ff */
[----:B------:R-:W-:Y:S01]  /*3c60*/  UIADD3 UR6, UPT, UPT, UR6, 0x18, URZ ;  /* 0x0000001806067890 */ /* 0x000fe2000fffe0ff */
[----:B-1----:R-:W-:Y:S01]  /*3c70*/  @P0 SHF.L.U32 R0, R2, 0x1f, RZ ;  /* 0x0000001f02000819 */ /* 0x002fe200000006ff */
[----:B------:R-:W-:Y:S02]  /*3c80*/  UIADD3 UR15, UPT, UPT, UR15, 0x1, URZ ;  /* 0x000000010f0f7890 */ /* 0x000fe4000fffe0ff */
[----:B------:R-:W-:Y:S01]  /*3c90*/  UIADD3 UR13, UPT, UPT, UR13, -0x1, URZ ;  /* 0xffffffff0d0d7890 */ /* 0x000fe2000fffe0ff */
[----:B------:R2:W3:Y:S01]  /*3ca0*/  @P0 SYNCS.PHASECHK.TRANS64.TRYWAIT P2, [UR30], R0 ;  /* 0x00000000ff0005a7 */ /* 0x0004e2000804111e */
[----:B------:R-:W-:Y:S02]  /*3cb0*/  ULEA UR30, UR46, UR19, 0x9 ;  /* 0x000000132e1e7291 */ /* 0x000fe4000f8e48ff */
[----:B------:R-:W-:Y:S02]  /*3cc0*/  UISETP.NE.AND UP0, UPT, UR15, UR14, UPT ;  /* 0x0000000e0f00728c */ /* 0x000fe4000bf05270 */
[----:B------:R-:W-:Y:S02]  /*3cd0*/  UIADD3 UR42, UPT, UPT, UR30, 0x80, URZ ;  /* 0x000000801e2a7890 */ /* 0x000fe4000fffe0ff */
[----:B------:R-:W-:Y:S02]  /*3ce0*/  UIADD3 UR38, UPT, UPT, UR30, 0x100, URZ ;  /* 0x000001001e267890 */ /* 0x000fe4000fffe0ff */
[----:B------:R-:W-:Y:S01]  /*3cf0*/  UIADD3 UR34, UPT, UPT, UR30, 0x180, URZ ;  /* 0x000001801e227890 */ /* 0x000fe2000fffe0ff */
[----:B------:R-:W-:Y:S01]  /*3d00*/  UMOV UR33, 0x40004040 ;  /* 0x4000404000217882 */ /* 0x000fe20000000000 */
[----:B------:R-:W-:Y:S01]  /*3d10*/  UMOV UR31, 0x40004040 ;  /* 0x40004040001f7882 */ /* 0x000fe20000000000 */
[----:B------:R-:W-:Y:S01]  /*3d20*/  UMOV UR45, 0x40004040 ;  /* 0x40004040002d7882 */ /* 0x000fe20000000000 */
[----:B------:R2:W-:Y:S01]  /*3d30*/  UTCHMMA.2CTA gdesc[UR32], gdesc[UR30], tmem[UR10], tmem[UR28], idesc[UR29], UP3 ;  /* 0x00ff1c1e200075ea */ /* 0x0005e20009a0000a */
[----:B------:R-:W-:Y:S01]  /*3d40*/  UPLOP3.LUT UP3, UPT, UPT, UPT, UPT, 0x80, 0x8 ;  /* 0x000000000008789c */ /* 0x000fe20003f6f070 */
[----:B------:R-:W-:Y:S01]  /*3d50*/  UMOV UR43, 0x40004040 ;  /* 0x40004040002b7882 */ /* 0x000fe20000000000 */
[----:B------:R-:W-:Y:S01]  /*3d60*/  UMOV UR41, 0x40004040 ;  /* 0x4000404000297882 */ /* 0x000fe20000000000 */
[----:B------:R2:W-:Y:S01]  /*3d70*/  UTCHMMA.2CTA gdesc[UR44], gdesc[UR42], tmem[UR10], tmem[UR26], idesc[UR27], UPT ;  /* 0x00ff1a2a2c0075ea */ /* 0x0005e2000ba0000a */
[----:B------:R-:W-:Y:S01]  /*3d80*/  UMOV UR39, 0x40004040 ;  /* 0x4000404000277882 */ /* 0x000fe20000000000 */
[----:B------:R-:W-:Y:S01]  /*3d90*/  UMOV UR37, 0x40004040 ;  /* 0x4000404000257882 */ /* 0x000fe20000000000 */
[----:B------:R-:W-:Y:S01]  /*3da0*/  UMOV UR35, 0x40004040 ;  /* 0x4000404000237882 */ /* 0x000fe20000000000 */
[----:B------:R2:W-:Y:S01]  /*3db0*/  UTCHMMA.2CTA gdesc[UR40], gdesc[UR38], tmem[UR10], tmem[UR24], idesc[UR25], UPT ;  /* 0x00ff1826280075ea */ /* 0x0005e2000ba0000a */
[----:B------:R2:W-:Y:S01]  /*3dc0*/  UTCHMMA.2CTA gdesc[UR36], gdesc[UR34], tmem[UR10], tmem[UR22], idesc[UR23], UPT ;  /* 0x00ff1622240075ea */ /* 0x0005e2000ba0000a */
[----:B------:R2:W-:Y:S01]  /*3dd0*/  UTCBAR.2CTA.MULTICAST [UR6], URZ, UR12 ;  /* 0x000000ff060073e9 */ /* 0x0005e2000820080c */
[----:B------:R-:W-:Y:S01]  /*3de0*/  UMOV UR46, UR16 ;  /* 0x00000010002e7c82 */ /* 0x000fe20008000000 */
[----:B------:R-:W-:Y:S05]  /*3df0*/  BRA.U UP0, `(.L_x_74) ;  /* 0xfffffffd00507547 */ /* 0x000fea000b83ffff */
.L_x_71:
[----:B------:R-:W-:Y:S01]  /*3e00*/  UIADD3 UR7, UPT, UPT, UR7, 0xa0, URZ ;  /* 0x000000a007077890 */ /* 0x000fe2000fffe0ff */
[----:B------:R-:W-:-:S08]  /*3e10*/  UMOV UR15, UR14 ;  /* 0x0000000e000f7c82 */ /* 0x000fd00008000000 */
[----:B------:R4:W-:Y:S01]  /*3e20*/  UTCBAR.2CTA.MULTICAST [UR7], URZ, UR11 ;  /* 0x000000ff070073e9 */ /* 0x0009e2000820080b */
[----:B------:R-:W-:Y:S02]  /*3e30*/  NOP ;  /* 0x0000000000007918 */ /* 0x000fe40000000000 */
.L_x_69:
[----:B------:R-:W-:Y:S01]  /*3e40*/  UIADD3 UR17, UPT, UPT, UR17, 0x1, URZ ;  /* 0x0000000111117890 */ /* 0x000fe2000fffe0ff */
[----:B------:R-:W-:-:S03]  /*3e50*/  ISETP.NE.AND P0, PT, R8, 0x2, PT ;  /* 0x000000020800780c */ /* 0x000fc60003f05270 */
[----:B------:R-:W-:Y:S01]  /*3e60*/  UISETP.NE.AND UP0, UPT, UR17, 0x4, UPT ;  /* 0x000000041100788c */ /* 0x000fe2000bf05270 */
[----:B-12---:R-:W-:Y:S02]  /*3e70*/  SEL R0, RZ, 0x1, P0 ;  /* 0x00000001ff007807 */ /* 0x006fe40000000000 */
[----:B------:R-:W-:Y:S01]  /*3e80*/  SEL R8, R8, RZ, P0 ;  /* 0x000000ff08087207 */ /* 0x000fe20000000000 */
[----:B------:R-:W-:Y:S01]  /*3e90*/  USEL UR6, URZ, 0x1, UP0 ;  /* 0x00000001ff067887 */ /* 0x000fe20008000000 */
[----:B------:R-:W-:Y:S01]  /*3ea0*/  LOP3.LUT R3, R3, R0, RZ, 0x3c, !PT ;  /* 0x0000000003037212 */ /* 0x000fe200078e3cff */
[----:B------:R-:W-:-:S04]  /*3eb0*/  USEL UR17, UR17, URZ, UP0 ;  /* 0x000000ff11117287 */ /* 0x000fc80008000000 */
[----:B------:R-:W-:Y:S01]  /*3ec0*/  LOP3.LUT R9, R9, UR6, RZ, 0x3c, !PT ;  /* 0x0000000609097c12 */ /* 0x000fe2000f8e3cff */
[----:B------:R-:W-:Y:S07]  /*3ed0*/  @P1 BRA `(.L_x_75) ;  /* 0xfffffff800881947 */ /* 0x000fee000383ffff */
[----:B------:R-:W1:Y:S01]  /*3ee0*/  S2UR UR4, SR_CgaCtaId ;  /* 0x00000000000479c3 */ /* 0x000e620000008800 */
[----:B------:R-:W-:Y:S01]  /*3ef0*/  ELECT P0, URZ, PT ;  /* 0x0000000000ff782f */ /* 0x000fe20003800000 */
[----:B------:R-:W-:Y:S01]  /*3f00*/  HFMA2 R0, -RZ, RZ, 0, 5.9604644775390625e-08 ;  /* 0x00000001ff007431 */ /* 0x000fe200000001ff */
[----:B------:R-:W-:-:S05]  /*3f10*/  UMOV UR6, 0x40 ;  /* 0x0000004000067882 */ /* 0x000fca0000000000 */
[----:B------:R-:W-:Y:S01]  /*3f20*/  UVIRTCOUNT.DEALLOC.SMPOOL 0x80 ;  /* 0x000000800000784c */ /* 0x000fe20000000000 */
[----:B------:R-:W-:Y:S02]  /*3f30*/  UISETP.NE.AND UP0, UPT, UR9, URZ, UPT ;  /* 0x000000ff0900728c */ /* 0x000fe4000bf05270 */
[----:B-1----:R-:W-:-:S09]  /*3f40*/  ULEA UR4, UR4, UR6, 0x18 ;  /* 0x0000000604047291 */ /* 0x002fd2000f8ec0ff */
[----:B------:R1:W-:Y:S01]  /*3f50*/  @P0 STS.U8 [UR4+0x1c], R0 ;  /* 0x00001c00ff000988 */ /* 0x0003e20008000004 */
[----:B------:R-:W-:Y:S05]  /*3f60*/  BRA.U UP0, `(.L_x_76) ;  /* 0x0000000100a07547 */ /* 0x000fea000b800000 */
[----:B------:R-:W-:Y:S01]  /*3f70*/  UIADD3 UR6, UPT, UPT, UR5, 0xc0, URZ ;  /* 0x000000c005067890 */ /* 0x000fe2000fffe0ff */
[----:B------:R-:W-:-:S03]  /*3f80*/  SHF.L.U32 R3, R9, 0x1f, RZ ;  /* 0x0000001f09037819 */ /* 0x000fc600000006ff */
[----:B----4-:R-:W-:-:S09]  /*3f90*/  ULEA UR7, UR17, UR6, 0x3 ;  /* 0x0000000611077291 */ /* 0x010fd2000f8e18ff */
[----:B------:R-:W2:Y:S02]  /*3fa0*/  SYNCS.PHASECHK.TRANS64.TRYWAIT P0, [UR7], R3 ;  /* 0x00000003ff0075a7 */ /* 0x000ea40008001107 */
[----:B--2---:R-:W-:Y:S05]  /*3fb0*/  @!P0 BRA `(.L_x_77) ;  /* 0x0000005000748947 */ /* 0x004fea0003800000 */
.L_x_171:
        /* <DEDUP_REMOVED lines=9> */
.L_x_173:
        /* <DEDUP_REMOVED lines=9> */
.L_x_175:
[----:B------:R-:W-:-:S04]  /*40e0*/  UIADD3 UR9, UPT, UPT, UR9, 0x1, URZ ;  /* 0x0000000109097890 */ /* 0x000fc8000fffe0ff */
[----:B------:R-:W-:-:S04]  /*40f0*/  UISETP.NE.AND UP1, UPT, UR9, 0x4, UPT ;  /* 0x000000040900788c */ /* 0x000fc8000bf25270 */
[----:B------:R-:W-:Y:S02]  /*4100*/  USEL UR7, URZ, 0x1, UP1 ;  /* 0x00000001ff077887 */ /* 0x000fe40008800000 */
[----:B------:R-:W-:-:S04]  /*4110*/  USEL UR9, UR9, URZ, UP1 ;  /* 0x000000ff09097287 */ /* 0x000fc80008800000 */
[----:B------:R-:W-:Y:S01]  /*4120*/  ULEA UR9, UR9, UR6, 0x3 ;  /* 0x0000000609097291 */ /* 0x000fe2000f8e18ff */
[----:B-1----:R-:W-:-:S04]  /*4130*/  LOP3.LUT R3, R2, UR7, RZ, 0x3c, !PT ;  /* 0x0000000702037c12 */ /* 0x002fc8000f8e3cff */
[----:B------:R-:W-:Y:S01]  /*4140*/  SHF.L.U32 R3, R3, 0x1f, RZ ;  /* 0x0000001f03037819 */ /* 0x000fe200000006ff */
[----:B------:R-:W-:-:S04]  /*4150*/  IMAD.U32 R0, RZ, RZ, UR9 ;  /* 0x00000009ff007e24 */ /* 0x000fc8000f8e00ff */
[----:B------:R1:W2:Y:S03]  /*4160*/  SYNCS.PHASECHK.TRANS64.TRYWAIT P0, [R0+URZ], R3 ;  /* 0x00000003000075a7 */ /* 0x0002a600080011ff */
[----:B--2---:R-:W-:Y:S05]  /*4170*/  @!P0 NANOSLEEP.SYNCS 0x989680 ;  /* 0x009896800000895d */ /* 0x004fea0003900000 */
[----:B------:R-:W2:Y:S02]  /*4180*/  @!P0 SYNCS.PHASECHK.TRANS64 P0, [R0+URZ], R3 ;  /* 0x00000003000085a7 */ /* 0x000ea400080010ff */
[----:B--2---:R-:W-:Y:S05]  /*4190*/  @P0 BRA `(.L_x_80) ;  /* 0x0000000000200947 */ /* 0x004fea0003800000 */
.L_x_81:
[----:B--2---:R2:W4:Y:S02]  /*41a0*/  SYNCS.PHASECHK.TRANS64.TRYWAIT P0, [R0+URZ], R3 ;  /* 0x00000003000075a7 */ /* 0x00452400080011ff */
[----:B----4-:R-:W-:Y:S05]  /*41b0*/  @!P0 NANOSLEEP.SYNCS 0x989680 ;  /* 0x009896800000895d */ /* 0x010fea0003900000 */
[----:B------:R-:W4:Y:S02]  /*41c0*/  @!P0 SYNCS.PHASECHK.TRANS64 P0, [R0+URZ], R3 ;  /* 0x00000003000085a7 */ /* 0x000f2400080010ff */
[----:B----4-:R-:W-:Y:S05]  /*41d0*/  @!P0 BRA `(.L_x_81) ;  /* 0xfffffffc00f08947 */ /* 0x010fea000383ffff */
[----:B------:R-:W-:Y:S05]  /*41e0*/  BRA `(.L_x_80) ;  /* 0x00000000000c7947 */ /* 0x000fea0003800000 */
.L_x_76:
[----:B------:R-:W-:-:S04]  /*41f0*/  UIADD3 UR6, UPT, UPT, UR5, 0x100, URZ ;  /* 0x0000010005067890 */ /* 0x000fc8000fffe0ff */
[----:B------:R-:W-:-:S09]  /*4200*/  UPRMT UR6, UR8, 0x654, UR6 ;  /* 0x0000065408067896 */ /* 0x000fd20008000006 */
[----:B------:R-:W-:Y:S03]  /*4210*/  SYNCS.ARRIVE.TRANS64.RED.A1T0 RZ, [UR6], RZ ;  /* 0x000000ffffff79a7 */ /* 0x000fe60008100406 */
.L_x_80:
[----:B-12---:R-:W-:Y:S01]  /*4220*/  SHF.L.U32 R3, RZ, 0x1f, RZ ;  /* 0x0000001fff037819 */ /* 0x006fe200000006ff */
[----:B------:R-:W-:Y:S01]  /*4230*/  UIADD3 UR6, UPT, UPT, UR5, 0x100, URZ ;  /* 0x0000010005067890 */ /* 0x000fe2000fffe0ff */
[----:B------:R-:W-:Y:S02]  /*4240*/  PLOP3.LUT P0, PT, PT, PT, UP0, 0x80, 0x8 ;  /* 0x000000000008781c */ /* 0x000fe40003f0f008 */
[----:B------:R-:W1:Y:S02]  /*4250*/  SYNCS.PHASECHK.TRANS64.TRYWAIT P1, [UR5+0x100], R3 ;  /* 0x00010003ff0075a7 */ /* 0x000e640008021105 */
[----:B-1----:R-:W-:Y:S09]  /*4260*/  @!P1 BRA `(.L_x_82) ;  /* 0x0000005000109947 */ /* 0x002ff20003800000 */
.L_x_177:
[----:B------:R-:W-:Y:S01]  /*4270*/  @!UP0 UPRMT UR6, UR8, 0x654, UR6 ;  /* 0x0000065408068896 */ /* 0x000fe20008000006 */
[----:B------:R-:W-:Y:S02]  /*4280*/  UMOV UR5, 0x1 ;  /* 0x0000000100057882 */ /* 0x000fe40000000000 */
[----:B------:R-:W-:-:S06]  /*4290*/  UMOV UR8, 0xffff ;  /* 0x0000ffff00087882 */ /* 0x000fcc0000000000 */
[----:B------:R-:W-:Y:S01]  /*42a0*/  @!P0 SYNCS.ARRIVE.TRANS64.RED.A1T0 RZ, [UR6], RZ ;  /* 0x000000ffffff89a7 */ /* 0x000fe20008100406 */
[----:B------:R-:W-:Y:S01]  /*42b0*/  NOP ;  /* 0x0000000000007918 */ /* 0x000fe20000000000 */
[----:B-1----:R-:W1:Y:S01]  /*42c0*/  LDS R0, [UR4+0x14] ;  /* 0x00001404ff007984 */ /* 0x002e620008000800 */
[----:B------:R-:W-:-:S04]  /*42d0*/  ULOP3.LUT UR6, UR21, 0xffff, URZ, 0xc0, !UPT ;  /* 0x0000ffff15067892 */ /* 0x000fc8000f8ec0ff */
[----:B------:R-:W-:-:S04]  /*42e0*/  USHF.R.U32.HI UR6, URZ, 0x5, UR6 ;  /* 0x00000005ff067899 */ /* 0x000fc80008011606 */
[----:B------:R-:W-:Y:S02]  /*42f0*/  USHF.L.U32 UR8, UR8, UR6, URZ ;  /* 0x0000000608087299 */ /* 0x000fe400080006ff */
[----:B------:R-:W-:-:S04]  /*4300*/  USHF.L.U32 UR5, UR5, UR6, URZ ;  /* 0x0000000605057299 */ /* 0x000fc800080006ff */
[----:B-1----:R-:W-:-:S04]  /*4310*/  LOP3.LUT R0, R0, UR8, RZ, 0xc0, !PT ;  /* 0x0000000800007c12 */ /* 0x002fc8000f8ec0ff */
[----:B------:R-:W-:-:S13]  /*4320*/  ISETP.NE.AND P0, PT, R0, UR8, PT ;  /* 0x0000000800007c0c */ /* 0x000fda000bf05270 */
[----:B------:R-:W-:Y:S05]  /*4330*/  @P0 BRA `(.L_x_83) ;  /* 0x0000000000580947 */ /* 0x000fea0003800000 */
[----:B------:R-:W1:Y:S02]  /*4340*/  LDS R0, [UR4+0x18] ;  /* 0x00001804ff007984 */ /* 0x000e640008000800 */
[----:B-1----:R-:W-:-:S04]  /*4350*/  LOP3.LUT R0, R0, UR5, RZ, 0xc0, !PT ;  /* 0x0000000500007c12 */ /* 0x002fc8000f8ec0ff */
[----:B------:R-:W-:-:S13]  /*4360*/  ISETP.NE.AND P0, PT, R0, UR5, PT ;  /* 0x0000000500007c0c */ /* 0x000fda000bf05270 */
[----:B------:R-:W-:Y:S05]  /*4370*/  @P0 BRA `(.L_x_84) ;  /* 0x00000000003c0947 */ /* 0x000fea0003800000 */
[----:B------:R-:W1:Y:S01]  /*4380*/  S2R R2, SR_LANEID ;  /* 0x0000000000027919 */ /* 0x000e620000000000 */
[----:B------:R-:W-:Y:S01]  /*4390*/  ULOP3.LUT UR8, URZ, UR8, URZ, 0x33, !UPT ;  /* 0x00000008ff087292 */ /* 0x000fe2000f8e33ff */
[----:B------:R-:W-:Y:S01]  /*43a0*/  LOP3.LUT R4, RZ, UR5, RZ, 0x33, !PT ;  /* 0x00000005ff047c12 */ /* 0x000fe2000f8e33ff */
[----:B----4-:R-:W-:Y:S02]  /*43b0*/  VOTEU.ANY UR7, UPT, PT ;  /* 0x0000000000077886 */ /* 0x010fe400038e0100 */
[----:B------:R-:W-:Y:S01]  /*43c0*/  UFLO.U32 UR7, UR7 ;  /* 0x00000007000772bd */ /* 0x000fe200080e0000 */
[----:B------:R-:W2:Y:S01]  /*43d0*/  REDUX UR5, R4 ;  /* 0x00000000040573c4 */ /* 0x000ea20000000000 */
[----:B------:R-:W-:-:S06]  /*43e0*/  IMAD.U32 R0, RZ, RZ, UR8 ;  /* 0x00000008ff007e24 */ /* 0x000fcc000f8e00ff */
[----:B------:R4:W-:Y:S01]  /*43f0*/  UTCATOMSWS.AND URZ, UR8 ;  /* 0x0000000800ff79e3 */ /* 0x0009e20008000000 */
[----:B------:R-:W3:Y:S01]  /*4400*/  REDUX UR6, R0 ;  /* 0x00000000000673c4 */ /* 0x000ee20000000000 */
[----:B-1----:R-:W-:Y:S01]  /*4410*/  ISETP.EQ.U32.AND P0, PT, R2, UR7, PT ;  /* 0x0000000702007c0c */ /* 0x002fe2000bf02070 */
[----:B--2---:R-:W-:Y:S01]  /*4420*/  IMAD.U32 R2, RZ, RZ, UR5 ;  /* 0x00000005ff027e24 */ /* 0x004fe2000f8e00ff */
[----:B---3--:R-:W-:-:S11]  /*4430*/  MOV R3, UR6 ;  /* 0x0000000600037c02 */ /* 0x008fd60008000f00 */
[----:B------:R4:W-:Y:S04]  /*4440*/  @P0 ATOMS.AND RZ, [UR4+0x14], R3 ;  /* 0x00001403ffff098c */ /* 0x0009e8000a800004 */
[----:B------:R4:W-:Y:S01]  /*4450*/  @P0 ATOMS.AND RZ, [UR4+0x18], R2 ;  /* 0x00001802ffff098c */ /* 0x0009e2000a800004 */
[----:B------:R-:W-:Y:S05]  /*4460*/  BRA `(.L_x_85) ;  /* 0x0000000000147947 */ /* 0x000fea0003800000 */
.L_x_84:
[----:B------:R-:W-:Y:S02]  /*4470*/  MOV R2, 0x4490 ;  /* 0x0000449000027802 */ /* 0x000fe40000000f00 */
[----:B---345:R-:W-:Y:S05]  /*4480*/  CALL.REL.NOINC `($__internal_0_$__cuda_sm10x_tcgen05_guardrail_trap_col_being_dealloced_not_returned_by_alloc) ;  /* 0x0000005000f07944 */ /* 0x038fea0003c00000 */
[----:B------:R-:W-:Y:S05]  /*4490*/  BRA `(.L_x_85) ;  /* 0x0000000000087947 */ /* 0x000fea0003800000 */
.L_x_83:
[----:B------:R-:W-:Y:S02]  /*44a0*/  MOV R2, 0x44c0 ;  /* 0x000044c000027802 */ /* 0x000fe40000000f00 */
[----:B---345:R-:W-:Y:S05]  /*44b0*/  CALL.REL.NOINC `($__internal_2_$__cuda_sm10x_tcgen05_guardrail_trap_unallocated_columns_being_dealloced) ;  /* 0x0000005000fc7944 */ /* 0x038fea0003c00000 */
.L_x_85:
[----:B------:R-:W-:Y:S01]  /*44c0*/  NOP ;  /* 0x0000000000007918 */ /* 0x000fe20000000000 */
[----:B----4-:R-:W-:Y:S05]  /*44d0*/  EXIT ;  /* 0x000000000000794d */ /* 0x010fea0003800000 */
.L_x_56:
[----:B------:R-:W-:-:S09]  /*44e0*/  UISETP.NE.OR UP4, UPT, UR10, 0x3, !UP4 ;  /* 0x000000030a00788c */ /* 0x000fd2000e785670 */
[----:B------:R-:W-:Y:S05]  /*44f0*/  BRA.U UP4, `(.L_x_86) ;  /* 0x00000011046c7547 */ /* 0x000fea000b800000 */
[----:B------:R-:W2:Y:S01]  /*4500*/  LDC R0, c[0x0][0xb30] ;  /* 0x0002cc00ff007b82 */ /* 0x000ea20000000800 */
[----:B------:R-:W-:Y:S01]  /*4510*/  UMOV UR4, 0x400 ;  /* 0x0000040000047882 */ /* 0x000fe20000000000 */
[----:B------:R-:W-:Y:S01]  /*4520*/  HFMA2 R34, -RZ, RZ, 0, 0 ;  /* 0x00000000ff227431 */ /* 0x000fe200000001ff */
[----:B------:R-:W-:Y:S01]  /*4530*/  ULEA UR4, UR37, UR4, 0x18 ;  /* 0x0000000425047291 */ /* 0x000fe2000f8ec0ff */
[----:B------:R-:W-:Y:S01]  /*4540*/  IMAD.MOV.U32 R37, RZ, RZ, 0x1 ;  /* 0x00000001ff257424 */ /* 0x000fe200078e00ff */
[----:B------:R-:W-:Y:S01]  /*4550*/  MOV R27, 0x1000 ;  /* 0x00001000001b7802 */ /* 0x000fe20000000f00 */
[----:B------:R-:W-:Y:S01]  /*4560*/  IMAD.MOV.U32 R36, RZ, RZ, RZ ;  /* 0x000000ffff247224 */ /* 0x000fe200078e00ff */
[----:B------:R-:W-:Y:S01]  /*4570*/  UIADD3 UR5, UPT, UPT, UR4, 0x48, URZ ;  /* 0x0000004804057890 */ /* 0x000fe2000fffe0ff */
[----:B------:R-:W3:Y:S01]  /*4580*/  LDC R25, c[0x0][0x370] ;  /* 0x0000dc00ff197b82 */ /* 0x000ee20000000800 */
[----:B------:R-:W-:Y:S02]  /*4590*/  UPLOP3.LUT UP0, UPT, UPT, UPT, UPT, 0x40, 0x4 ;  /* 0x000000000004789c */ /* 0x000fe40003f0e870 */
[----:B------:R-:W-:-:S02]  /*45a0*/  UIADD3 UR41, UPT, UPT, UR4, 0x30, URZ ;  /* 0x0000003004297890 */ /* 0x000fc4000fffe0ff */
[----:B------:R-:W-:Y:S02]  /*45b0*/  UIADD3 UR33, UPT, UPT, UR4, 0x38, URZ ;  /* 0x0000003804217890 */ /* 0x000fe4000fffe0ff */
[----:B------:R-:W-:Y:S01]  /*45c0*/  UIADD3 UR25, UPT, UPT, UR4, 0x40, URZ ;  /* 0x0000004004197890 */ /* 0x000fe2000fffe0ff */
[----:B------:R-:W4:Y:S01]  /*45d0*/  LDC R2, c[0x0][0xb0c] ;  /* 0x0002c300ff027b82 */ /* 0x000f220000000800 */
[----:B------:R-:W-:-:S07]  /*45e0*/  UPRMT UR5, UR37, 0x654, UR5 ;  /* 0x0000065425057896 */ /* 0x000fce0008000005 */
[----:B------:R-:W1:Y:S01]  /*45f0*/  LDC R24, c[0x0][0xb20] ;  /* 0x0002c800ff187b82 */ /* 0x000e620000000800 */
[----:B--2---:R-:W-:-:S07]  /*4600*/  ISETP.NE.AND P1, PT, R0, 0x1, PT ;  /* 0x000000010000780c */ /* 0x004fce0003f25270 */
[----:B------:R-:W2:Y:S08]  /*4610*/  LDC.64 R38, c[0x0][0x348] ;  /* 0x0000d200ff267b82 */ /* 0x000eb00000000a00 */
[----:B------:R-:W1:Y:S08]  /*4620*/  LDC.64 R16, c[0x0][0x888] ;  /* 0x00022200ff107b82 */ /* 0x000e700000000a00 */
[----:B------:R-:W1:Y:S08]  /*4630*/  LDC.64 R22, c[0x0][0xb10] ;  /* 0x0002c400ff167b82 */ /* 0x000e700000000a00 */
[----:B------:R-:W1:Y:S08]  /*4640*/  LDC.64 R6, c[0x0][0xb18] ;  /* 0x0002c600ff067b82 */ /* 0x000e700000000a00 */
[----:B------:R-:W1:Y:S08]  /*4650*/  LDC.64 R4, c[0x0][0xb28] ;  /* 0x0002ca00ff047b82 */ /* 0x000e700000000a00 */
[----:B------:R-:W1:Y:S08]  /*4660*/  LDC.64 R18, c[0x0][0x890] ;  /* 0x00022400ff127b82 */ /* 0x000e700000000a00 */
[----:B--2345:R-:W1:Y:S02]  /*4670*/  LDC R32, c[0x0][0x374] ;  /* 0x0000dd00ff207b82 */ /* 0x03ce640000000800 */
.L_x_97:
[----:B------:R-:W-:Y:S02]  /*4680*/  LEA R0, R36, UR4, 0x3 ;  /* 0x0000000424007c11 */ /* 0x000fe4000f8e18ff */
[----:B------:R-:W-:Y:S02]  /*4690*/  SHF.L.U32 R3, R34, 0x1f, RZ ;  /* 0x0000001f22037819 */ /* 0x000fe400000006ff */
[----:B------:R-:W-:Y:S02]  /*46a0*/  LEA R28, R36, UR4, 0x4 ;  /* 0x00000004241c7c11 */ /* 0x000fe4000f8e20ff */
[----:B--2---:R-:W2:Y:S02]  /*46b0*/  SYNCS.PHASECHK.TRANS64.TRYWAIT P0, [R0+URZ+0x80], R3 ;  /* 0x00008003000075a7 */ /* 0x004ea400080011ff */
[----:B--2---:R-:W-:Y:S05]  /*46c0*/  @!P0 BRA `(.L_x_87) ;  /* 0x0000004c00108947 */ /* 0x004fea0003800000 */
.L_x_178:
[----:B------:R-:W-:Y:S01]  /*46d0*/  ISETP.GE.AND P0, PT, R26, 0x1, PT ;  /* 0x000000011a00780c */ /* 0x000fe20003f06270 */
[----:B------:R-:W3:Y:S01]  /*46e0*/  LDS.128 R28, [R28+0x110] ;  /* 0x000110001c1c7984 */ /* 0x000ee20000000c00 */
[----:B--2---:R-:W-:Y:S01]  /*46f0*/  VIADD R0, R0, 0x90 ;  /* 0x0000009000007836 */ /* 0x004fe20000000000 */
[----:B------:R-:W-:Y:S01]  /*4700*/  @!PT LDS RZ, [RZ] ;  /* 0x00000000fffff984 */ /* 0x000fe20000000800 */
[----:B------:R-:W-:Y:S01]  /*4710*/  @!PT LDS RZ, [RZ] ;  /* 0x00000000fffff984 */ /* 0x000fe20000000800 */
[----:B------:R-:W-:Y:S01]  /*4720*/  @!PT LDS RZ, [RZ] ;  /* 0x00000000fffff984 */ /* 0x000fe20000000800 */
[----:B------:R-:W-:Y:S01]  /*4730*/  @!PT LDS RZ, [RZ] ;  /* 0x00000000fffff984 */ /* 0x000fe20000000800 */
[----:B------:R2:W-:Y:S06]  /*4740*/  MEMBAR.ALL.CTA ;  /* 0x0000000000007992 */ /* 0x0005ec0000008000 */
[----:B--2---:R-:W2:Y:S01]  /*4750*/  FENCE.VIEW.ASYNC.S ;  /* 0x00000000000073c6 */ /* 0x004ea20000000000 */
[----:B------:R-:W-:Y:S04]  /*4760*/  PRMT R0, RZ, 0x654, R0 ;  /* 0x00000654ff007816 */ /* 0x000fe80000000000 */
[----:B--2---:R2:W-:Y:S01]  /*4770*/  SYNCS.ARRIVE.TRANS64.RED.A1T0 RZ, [R0+URZ], RZ ;  /* 0x000000ff00ff79a7 */ /* 0x0045e200081004ff */
[----:B---3--:R-:W-:Y:S11]  /*4780*/  LOP3.LUT P3, RZ, R30, 0x1, RZ, 0xc0, !PT ;  /* 0x000000011eff7812 */ /* 0x008ff6000786c0ff */
[----:B------:R-:W-:Y:S02]  /*4790*/  @!UPT UIADD3 URZ, UPT, UPT, URZ, URZ, URZ ;  /* 0x000000fffffff290 */ /* 0x000fe4000fffe0ff */
[----:B------:R-:W-:Y:S02]  /*47a0*/  @P3 MOV R13, R28 ;  /* 0x0000001c000d3202 */ /* 0x000fe40000000f00 */
[----:B------:R-:W-:Y:S01]  /*47b0*/  @P3 LOP3.LUT R8, R29, 0xffff, RZ, 0xc0, !PT ;  /* 0x0000ffff1d083812 */ /* 0x000fe200078ec0ff */
[----:B--2---:R-:W-:Y:S06]  /*47c0*/  @!P0 BRA `(.L_x_88) ;  /* 0x0000000000a48947 */ /* 0x004fec0003800000 */
[----:B-1----:R-:W-:Y:S01]  /*47d0*/  IMAD.HI.U32 R41, R32, R7, RZ ;  /* 0x0000000720297227 */ /* 0x002fe200078e00ff */
[----:B------:R-:W-:Y:S02]  /*47e0*/  ISETP.NE.AND P0, PT, R6, 0x1, PT ;  /* 0x000000010600780c */ /* 0x000fe40003f05270 */
[----:B------:R-:W-:Y:S01]  /*47f0*/  ISETP.NE.AND P2, PT, R26, 0x1, PT ;  /* 0x000000011a00780c */ /* 0x000fe20003f45270 */
[----:B------:R-:W-:Y:S01]  /*4800*/  IMAD.HI.U32 R40, R25, R22, RZ ;  /* 0x0000001619287227 */ /* 0x000fe200078e00ff */
[----:B------:R-:W-:Y:S02]  /*4810*/  SHF.R.U32.HI R41, RZ, R24, R41 ;  /* 0x00000018ff297219 */ /* 0x000fe40000011629 */
[----:B------:R-:W-:Y:S01]  /*4820*/  ISETP.NE.AND P4, PT, R2, 0x1, PT ;  /* 0x000000010200780c */ /* 0x000fe20003f85270 */
[----:B------:R-:W-:Y:S01]  /*4830*/  IMAD.HI.U32 R42, R13, R22, RZ ;  /* 0x000000160d2a7227 */ /* 0x000fe200078e00ff */
[----:B------:R-:W-:Y:S02]  /*4840*/  SHF.R.U32.HI R40, RZ, R23, R40 ;  /* 0x00000017ff287219 */ /* 0x000fe40000011628 */
[----:B------:R-:W-:Y:S01]  /*4850*/  SEL R3, R32, R41, !P0 ;  /* 0x0000002920037207 */ /* 0x000fe20004000000 */
[C---:B------:R-:W-:Y:S01]  /*4860*/  IMAD.HI.U32 R41, R8.reuse, R7, RZ ;  /* 0x0000000708297227 */ /* 0x040fe200078e00ff */
[----:B------:R-:W-:Y:S02]  /*4870*/  SEL R11, R25, R40, !P4 ;  /* 0x00000028190b7207 */ /* 0x000fe40006000000 */
[----:B------:R-:W-:Y:S01]  /*4880*/  SHF.R.U32.HI R42, RZ, R23, R42 ;  /* 0x00000017ff2a7219 */ /* 0x000fe2000001162a */
[----:B------:R-:W-:Y:S01]  /*4890*/  IMAD.HI.U32 R44, R3, R4, RZ ;  /* 0x00000004032c7227 */ /* 0x000fe200078e00ff */
[----:B------:R-:W-:Y:S03]  /*48a0*/  SHF.R.U32.HI R41, RZ, R24, R41 ;  /* 0x00000018ff297219 */ /* 0x000fe60000011629 */
[----:B------:R-:W-:Y:S01]  /*48b0*/  IMAD.HI.U32 R40, R11, R4, RZ ;  /* 0x000000040b287227 */ /* 0x000fe200078e00ff */
[----:B------:R-:W-:Y:S02]  /*48c0*/  @P2 SHF.R.U32.HI R3, RZ, R5, R44 ;  /* 0x00000005ff032219 */ /* 0x000fe4000001162c */
[----:B------:R-:W-:Y:S02]  /*48d0*/  SEL R9, R8, R41, !P0 ;  /* 0x0000002908097207 */ /* 0x000fe40004000000 */
[----:B------:R-:W-:Y:S01]  /*48e0*/  @P2 SHF.R.U32.HI R11, RZ, R5, R40 ;  /* 0x00000005ff0b2219 */ /* 0x000fe20000011628 */
[C---:B------:R-:W-:Y:S01]  /*48f0*/  IMAD R10, R26.reuse, R3, RZ ;  /* 0x000000031a0a7224 */ /* 0x040fe200078e02ff */
[----:B------:R-:W-:Y:S01]  /*4900*/  SEL R3, R13, R42, !P4 ;  /* 0x0000002a0d037207 */ /* 0x000fe20006000000 */
[C---:B------:R-:W-:Y:S03]  /*4910*/  IMAD.HI.U32 R14, R9.reuse, R4, RZ ;  /* 0x00000004090e7227 */ /* 0x040fe600078e00ff */
[----:B------:R-:W-:Y:S01]  /*4920*/  ISETP.GE.AND P0, PT, R9, R10, PT ;  /* 0x0000000a0900720c */ /* 0x000fe20003f06270 */
[C---:B------:R-:W-:Y:S01]  /*4930*/  IMAD R12, R26.reuse, R11, RZ ;  /* 0x0000000b1a0c7224 */ /* 0x040fe200078e02ff */
[-C--:B------:R-:W-:Y:S04]  /*4940*/  SHF.R.U32.HI R14, RZ, R5.reuse, R14 ;  /* 0x00000005ff0e7219 */ /* 0x080fe8000001160e */
[----:B------:R-:W-:Y:S02]  /*4950*/  ISETP.GE.OR P0, PT, R3, R12, P0 ;  /* 0x0000000c0300720c */ /* 0x000fe40000706670 */
[----:B------:R-:W-:Y:S05]  /*4960*/  SEL R15, R9, R14, !P2 ;  /* 0x0000000e090f7207 */ /* 0x000fea0005000000 */
[----:B------:R-:W-:Y:S04]  /*4970*/  IMAD.MOV R14, RZ, RZ, -R15 ;  /* 0x000000ffff0e7224 */ /* 0x000fe800078e0a0f */
[----:B------:R-:W-:Y:S02]  /*4980*/  IMAD R14, R26, R14, R9 ;  /* 0x0000000e1a0e7224 */ /* 0x000fe400078e0209 */
[C---:B------:R-:W-:Y:S05]  /*4990*/  @!P0 IMAD.HI.U32 R10, R3.reuse, R4, RZ ;  /* 0x00000004030a8227 */ /* 0x040fea00078e00ff */
[----:B------:R-:W-:Y:S04]  /*49a0*/  @!P0 SHF.R.U32.HI R10, RZ, R5, R10 ;  /* 0x00000005ff0a8219 */ /* 0x000fe8000001160a */
[----:B------:R-:W-:Y:S01]  /*49b0*/  @!P0 SEL R0, R3, R10, !P2 ;  /* 0x0000000a03008207 */ /* 0x000fe20005000000 */
[----:B------:R-:W-:Y:S03]  /*49c0*/  IMAD.MOV R10, RZ, RZ, -R3 ;  /* 0x000000ffff0a7224 */ /* 0x000fe600078e0a03 */
[----:B------:R-:W-:Y:S01]  /*49d0*/  @!P0 IADD3 R15, PT, PT, R15, -R0, RZ ;  /* 0x800000000f0f8210 */ /* 0x000fe20007ffe0ff */
[----:B------:R-:W-:Y:S01]  /*49e0*/  @!P0 IMAD R0, R11, R14, R0 ;  /* 0x0000000e0b008224 */ /* 0x000fe200078e0200 */
[----:B------:R-:W-:Y:S01]  /*49f0*/  IADD3 R11, PT, PT, -R9, RZ, RZ ;  /* 0x000000ff090b7210 */ /* 0x000fe20007ffe1ff */
[----:B------:R-:W-:Y:S02]  /*4a00*/  IMAD R13, R2, R10, R13 ;  /* 0x0000000a020d7224 */ /* 0x000fe400078e020d */
[----:B------:R-:W-:Y:S02]  /*4a10*/  @!P0 IMAD R9, R15, R26, R3 ;  /* 0x0000001a0f098224 */ /* 0x000fe400078e0203 */
[----:B------:R-:W-:Y:S02]  /*4a20*/  @!P0 IMAD.MOV.U32 R3, RZ, RZ, R0 ;  /* 0x000000ffff038224 */ /* 0x000fe400078e0000 */
[----:B------:R-:W-:Y:S02]  /*4a30*/  IMAD R8, R6, R11, R8 ;  /* 0x0000000b06087224 */ /* 0x000fe400078e0208 */
[----:B------:R-:W-:Y:S02]  /*4a40*/  IMAD R13, R3, R2, R13 ;  /* 0x00000002030d7224 */ /* 0x000fe400078e020d */
[----:B------:R-:W-:Y:S02]  /*4a50*/  IMAD R8, R9, R6, R8 ;  /* 0x0000000609087224 */ /* 0x000fe400078e0208 */
.L_x_88:
[----:B------:R-:W-:Y:S05]  /*4a60*/  BRA.U UP0, `(.L_x_89) ;  /* 0x0000000100107547 */ /* 0x000fea000b800000 */
[----:B------:R-:W-:Y:S04]  /*4a70*/  MOV R0, UR6 ;  /* 0x0000000600007c02 */ /* 0x000fe80008000f00 */
[----:B------:R-:W-:Y:S04]  /*4a80*/  SHF.L.U32 R3, R0, 0x1f, RZ ;  /* 0x0000001f00037819 */ /* 0x000fe800000006ff */
[----:B------:R-:W2:Y:S02]  /*4a90*/  SYNCS.PHASECHK.TRANS64.TRYWAIT P0, [UR4+0x78], R3 ;  /* 0x00007803ff0075a7 */ /* 0x000ea40008001104 */
[----:B--2---:R-:W-:Y:S05]  /*4aa0*/  @!P0 BRA `(.L_x_90) ;  /* 0x00000048002c8947 */ /* 0x004fea0003800000 */
.L_x_89:
[----:B-1----:R-:W-:Y:S02]  /*4ab0*/  ISETP.NE.U32.AND P0, PT, R18, RZ, PT ;  /* 0x000000ff1200720c */ /* 0x002fe40003f05070 */
[----:B------:R-:W-:Y:S02]  /*4ac0*/  R2UR UR42, R20 ;  /* 0x00000000142a72ca */ /* 0x000fe400000e0000 */
[----:B------:R-:W-:Y:S02]  /*4ad0*/  R2UR UR43, R21 ;  /* 0x00000000152b72ca */ /* 0x000fe400000e0000 */
[----:B------:R-:W-:Y:S02]  /*4ae0*/  ISETP.NE.AND.EX P0, PT, R19, RZ, PT, P0 ;  /* 0x000000ff1300720c */ /* 0x000fe40003f05300 */
[----:B------:R-:W-:Y:S02]  /*4af0*/  ISETP.NE.U32.AND P2, PT, R18, RZ, PT ;  /* 0x000000ff1200720c */ /* 0x000fe40003f45070 */
[----:B------:R-:W-:Y:S02]  /*4b00*/  SHF.L.U32 R12, R37, 0x1f, RZ ;  /* 0x0000001f250c7819 */ /* 0x000fe400000006ff */
[----:B------:R-:W-:Y:S03]  /*4b10*/  ISETP.NE.AND.EX P2, PT, R19, RZ, PT, P2 ;  /* 0x000000ff1300720c */ /* 0x000fe60003f45320 */
[----:B------:R-:W-:Y:S02]  /*4b20*/  USHF.L.U32 UR42, UR42, 0x7, URZ ;  /* 0x000000072a2a7899 */ /* 0x000fe400080006ff */
[----:B------:R-:W-:Y:S02]  /*4b30*/  USHF.L.U32 UR43, UR43, 0x6, URZ ;  /* 0x000000062b2b7899 */ /* 0x000fe400080006ff */
[----:B------:R-:W-:Y:S10]  /*4b40*/  @!P0 BRA `(.L_x_91) ;  /* 0x00000000002c8947 */ /* 0x000ff40003800000 */
[----:B------:R-:W-:Y:S01]  /*4b50*/  ISETP.NE.U32.AND P0, PT, R16, RZ, PT ;  /* 0x000000ff1000720c */ /* 0x000fe20003f05070 */
[----:B------:R-:W-:Y:S03]  /*4b60*/  IMAD.MOV.U32 R63, RZ, RZ, 0x1 ;  /* 0x00000001ff3f7424 */ /* 0x000fe600078e00ff */
[----:B------:R-:W-:Y:S11]  /*4b70*/  ISETP.NE.AND.EX P0, PT, R17, RZ, PT, P0 ;  /* 0x000000ff1100720c */ /* 0x000ff60003f05300 */
[----:B------:R-:W-:Y:S02]  /*4b80*/  @!UPT UIADD3 URZ, UPT, UPT, URZ, URZ, URZ ;  /* 0x000000fffffff290 */ /* 0x000fe4000fffe0ff */
[----:B------:R-:W1:Y:S01]  /*4b90*/  @P0 LDC.64 R10, c[0x0][0x888] ;  /* 0x00022200ff0a0b82 */ /* 0x000e620000000a00 */
[----:B--2---:R-:W-:Y:S04]  /*4ba0*/  @P0 IMAD R0, R18, UR36, RZ ;  /* 0x0000002412000c24 */ /* 0x004fe8000f8e02ff */
[----:B-1----:R-:W-:Y:S04]  /*4bb0*/  @P0 IMAD.WIDE R10, R0, 0x4, R10 ;  /* 0x00000004000a0825 */ /* 0x002fe800078e020a */
[----:B------:R-:W-:Y:S01]  /*4bc0*/  HFMA2 R0, -RZ, RZ, 0, 5.9604644775390625e-08 ;  /* 0x00000001ff007431 */ /* 0x000fe200000001ff */
[----:B------:R1:W5:Y:S04]  /*4bd0*/  @P0 LDG.E R35, desc[UR46][R10.64] ;  /* 0x0000002e0a230981 */ /* 0x000368000c1e1900 */
[----:B------:R-:W-:Y:S01]  /*4be0*/  @!P0 PRMT R63, R0, 0x7610, R63 ;  /* 0x00007610003f8816 */ /* 0x000fe2000000003f */
[----:B-1----:R-:W3:Y:S06]  /*4bf0*/  @!P0 LDC R35, c[0x0][0x880] ;  /* 0x00022000ff238b82 */ /* 0x002eec0000000800 */
.L_x_91:
[----:B---3-5:R-:W-:Y:S01]  /*4c00*/  @!P2 FSETP.EQ.AND P0, PT, R35, RZ, PT ;  /* 0x000000ff2300a20b */ /* 0x028fe20003f02000 */
[----:B------:R-:W-:Y:S01]  /*4c10*/  @!UPT UIADD3 URZ, UPT, UPT, URZ, URZ, URZ ;  /* 0x000000fffffff290 */ /* 0x000fe2000fffe0ff */
[----:B------:R-:W-:Y:S11]  /*4c20*/  @!P2 BRA `(.L_x_92) ;  /* 0x000000000018a947 */ /* 0x000ff60003800000 */
[----:B------:R-:W-:Y:S02]  /*4c30*/  LOP3.LUT P2, RZ, R63, 0xff, RZ, 0xc0, !PT ;  /* 0x000000ff3fff7812 */ /* 0x000fe4000784c0ff */
[----:B------:R-:W-:Y:S04]  /*4c40*/  ISETP.NE.U32.AND P0, PT, R16, RZ, PT ;  /* 0x000000ff1000720c */ /* 0x000fe80003f05070 */
[----:B------:R-:W-:Y:S04]  /*4c50*/  ISETP.NE.AND.EX P0, PT, R17, RZ, PT, P0 ;  /* 0x000000ff1100720c */ /* 0x000fe80003f05300 */
[----:B------:R-:W-:Y:S03]  /*4c60*/  PLOP3.LUT P0, PT, P0, PT, PT, 0x8, 0x80 ;  /* 0x000000000080781c */ /* 0x000fe6000070e170 */
[----:B------:R-:W-:Y:S11]  /*4c70*/  @P2 FSETP.EQ.AND P0, PT, R35, RZ, PT ;  /* 0x000000ff2300220b */ /* 0x000ff60003f02000 */
[----:B------:R-:W-:Y:S02]  /*4c80*/  @!UPT UIADD3 URZ, UPT, UPT, URZ, URZ, URZ ;  /* 0x000000fffffff290 */ /* 0x000fe4000fffe0ff */
.L_x_92:
[----:B------:R-:W1:Y:S01]  /*4c90*/  SYNCS.PHASECHK.TRANS64.TRYWAIT P2, [UR4+0x50], R12 ;  /* 0x0000500cff0075a7 */ /* 0x000e620008041104 */
[----:B------:R-:W-:Y:S04]  /*4ca0*/  ELECT P4, URZ, PT ;  /* 0x0000000000ff782f */ /* 0x000fe80003880000 */
[----:B------:R-:W-:Y:S11]  /*4cb0*/  PLOP3.LUT P4, PT, P0, P4, PT, 0xf2, 0x2f ;  /* 0x00000000002f781c */ /* 0x000ff60000789e72 */
[----:B------:R-:W-:Y:S02]  /*4cc0*/  @!UPT UIADD3 URZ, UPT, UPT, URZ, URZ, URZ ;  /* 0x000000fffffff290 */ /* 0x000fe4000fffe0ff */
[----:B------:R-:W-:Y:S05]  /*4cd0*/  @!P4 IADD3 R9, P0, PT, R38, 0x580, RZ ;  /* 0x000005802609c810 */ /* 0x000fea0007f1e0ff */
[----:B--2---:R-:W-:Y:S01]  /*4ce0*/  @!P4 IMAD.X R0, RZ, RZ, R39, P0 ;  /* 0x000000ffff00c224 */ /* 0x004fe200000e0627 */
[----:B-1----:R-:W-:Y:S07]  /*4cf0*/  @!P2 BRA `(.L_x_93) ;  /* 0x0000004400b0a947 */ /* 0x002fee0003800000 */
.L_x_181:
[----:B------:R-:W-:Y:S01]  /*4d00*/  @!P4 R2UR UR8, R9 ;  /* 0x000000000908c2ca */ /* 0x000fe200000e0000 */
[----:B------:R-:W-:Y:S01]  /*4d10*/  VOTEU.ALL UP0, P4 ;  /* 0x0000000000ff7886 */ /* 0x000fe20002000000 */
[----:B------:R-:W-:Y:S01]  /*4d20*/  @!P4 R2UR UR7, R0 ;  /* 0x000000000007c2ca */ /* 0x000fe200000e0000 */
[----:B------:R-:W-:Y:S01]  /*4d30*/  VOTEU.ALL UP1, P4 ;  /* 0x0000000000ff7886 */ /* 0x000fe20002020000 */
[----:B------:R-:W-:Y:S01]  /*4d40*/  UMOV UR14, 0x0 ;  /* 0x00000000000e7882 */ /* 0x000fe20000000000 */
[----:B------:R-:W-:Y:S01]  /*4d50*/  UMOV UR15, 0x10000000 ;  /* 0x10000000000f7882 */ /* 0x000fe20000000000 */
[----:B------:R-:W-:Y:S01]  /*4d60*/  @!UP0 UIADD3 UR40, UPT, UPT, UR4, 0x200, URZ ;  /* 0x0000020004288890 */ /* 0x000fe2000fffe0ff */
[----:B------:R-:W-:Y:S01]  /*4d70*/  @!P4 IMAD.MOV.U32 R0, RZ, RZ, 0x1000 ;  /* 0x00001000ff00c424 */ /* 0x000fe200078e00ff */
[----:B------:R-:W-:Y:S01]  /*4d80*/  UMOV UR44, UR36 ;  /* 0x00000024002c7c82 */ /* 0x000fe20008000000 */
[----:B------:R-:W-:Y:S01]  /*4d90*/  @!UP0 UIADD3 UR10, UPT, UPT, UR42, 0x40, URZ ;  /* 0x000000402a0a8890 */ /* 0x000fe2000fffe0ff */
[----:B------:R-:W-:Y:S01]  /*4da0*/  @!P4 IADD3 R9, P0, PT, R38, 0x580, RZ ;  /* 0x000005802609c810 */ /* 0x000fe20007f1e0ff */
[----:B------:R-:W-:Y:S01]  /*4db0*/  UMOV UR9, UR41 ;  /* 0x0000002900097c82 */ /* 0x000fe20008000000 */
[----:B------:R-:W-:Y:S01]  /*4dc0*/  UMOV UR11, UR43 ;  /* 0x0000002b000b7c82 */ /* 0x000fe20008000000 */
[----:B------:R-:W-:Y:S01]  /*4dd0*/  IMAD.U32 R10, RZ, RZ, UR8 ;  /* 0x00000008ff0a7e24 */ /* 0x000fe2000f8e00ff */
[----:B------:R-:W-:Y:S01]  /*4de0*/  @!UP0 UIADD3 UR8, UPT, UPT, UR4, 0xa00, URZ ;  /* 0x00000a0004088890 */ /* 0x000fe2000fffe0ff */
[----:B------:R-:W-:Y:S01]  /*4df0*/  IMAD.U32 R11, RZ, RZ, UR7 ;  /* 0x00000007ff0b7e24 */ /* 0x000fe2000f8e00ff */
[----:B------:R-:W-:Y:S01]  /*4e00*/  VOTEU.ALL UP0, P4 ;  /* 0x0000000000ff7886 */ /* 0x000fe20002000000 */
[----:B------:R-:W-:Y:S01]  /*4e10*/  UMOV UR12, UR36 ;  /* 0x00000024000c7c82 */ /* 0x000fe20008000000 */
[----:B------:R-:W-:Y:S01]  /*4e20*/  @!P4 R2UR UR16, R10 ;  /* 0x000000000a10c2ca */ /* 0x000fe200000e0000 */
[----:B------:R-:W-:Y:S01]  /*4e30*/  UPRMT UR7, UR37, 0x654, UR41 ;  /* 0x0000065425077896 */ /* 0x000fe20008000029 */
[----:B------:R-:W-:Y:S11]  /*4e40*/  @!P4 R2UR UR17, R11 ;  /* 0x000000000b11c2ca */ /* 0x000ff600000e0000 */
[----:B------:R-:W-:Y:S02]  /*4e50*/  @!UPT UIADD3 URZ, UPT, UPT, URZ, URZ, URZ ;  /* 0x000000fffffff290 */ /* 0x000fe4000fffe0ff */
[----:B------:R2:W-:Y:S01]  /*4e60*/  @!UP1 UTMALDG.3D [UR40], [UR16], desc[UR14] ;  /* 0x00000e28100095b4 */ /* 0x0005e20008011000 */
[----:B------:R2:W-:Y:S01]  /*4e70*/  @!UP0 UTMALDG.3D [UR8], [UR16], desc[UR14] ;  /* 0x00000e08100085b4 */ /* 0x0005e20008011000 */
[----:B------:R3:W-:Y:S01]  /*4e80*/  @!P4 SYNCS.ARRIVE.TRANS64.RED.A0TR RZ, [UR4+0x30], R0 ;  /* 0x00003000ffffc9a7 */ /* 0x0007e20008300404 */
[----:B------:R-:W-:Y:S01]  /*4e90*/  SYNCS.ARRIVE.TRANS64.RED.A1T0 RZ, [UR7], RZ ;  /* 0x000000ffffff79a7 */ /* 0x000fe20008100407 */
[----:B---3--:R-:W-:Y:S01]  /*4ea0*/  @!P4 IMAD.X R0, RZ, RZ, R39, P0 ;  /* 0x000000ffff00c224 */ /* 0x008fe200000e0627 */
[----:B------:R-:W3:Y:S02]  /*4eb0*/  SYNCS.PHASECHK.TRANS64.TRYWAIT P2, [UR4+0x58], R12 ;  /* 0x0000580cff0075a7 */ /* 0x000ee40008041104 */
[----:B--23--:R-:W-:Y:S05]  /*4ec0*/  @!P2 BRA `(.L_x_94) ;  /* 0x000000440054a947 */ /* 0x00cfea0003800000 */
.L_x_183:
        /* <DEDUP_REMOVED lines=8> */
[----:B------:R-:W-:Y:S01]  /*4f50*/  @!UP0 UIADD3 UR32, UPT, UPT, UR4, 0x1200, URZ ;  /* 0x0000120004208890 */ /* 0x000fe2000fffe0ff */
[----:B------:R-:W-:Y:S01]  /*4f60*/  @!P4 IADD3 R21, P0, PT, R38, 0x580, RZ ;  /* 0x000005802615c810 */ /* 0x000fe20007f1e0ff */
[----:B------:R-:W-:Y:S01]  /*4f70*/  UMOV UR35, UR43 ;  /* 0x0000002b00237c82 */ /* 0x000fe20008000000 */
[----:B------:R-:W-:Y:S02]  /*4f80*/  @!UP0 UIADD3 UR10, UPT, UPT, UR42, 0x50, URZ ;  /* 0x000000502a0a8890 */ /* 0x000fe4000fffe0ff */
[----:B------:R-:W-:Y:S01]  /*4f90*/  IMAD.U32 R10, RZ, RZ, UR8 ;  /* 0x00000008ff0a7e24 */ /* 0x000fe2000f8e00ff */
[----:B------:R-:W-:Y:S01]  /*4fa0*/  @!UP0 UIADD3 UR8, UPT, UPT, UR4, 0x1a00, URZ ;  /* 0x00001a0004088890 */ /* 0x000fe2000fffe0ff */
[----:B------:R-:W-:Y:S01]  /*4fb0*/  IMAD.U32 R11, RZ, RZ, UR7 ;  /* 0x00000007ff0b7e24 */ /* 0x000fe2000f8e00ff */
[----:B------:R-:W-:Y:S01]  /*4fc0*/  VOTEU.ALL UP0, P4 ;  /* 0x0000000000ff7886 */ /* 0x000fe20002000000 */
[----:B------:R-:W-:Y:S01]  /*4fd0*/  UMOV UR9, UR33 ;  /* 0x0000002100097c82 */ /* 0x000fe20008000000 */
[----:B------:R-:W-:Y:S01]  /*4fe0*/  @!P4 R2UR UR16, R10 ;  /* 0x000000000a10c2ca */ /* 0x000fe200000e0000 */
[----:B------:R-:W-:Y:S01]  /*4ff0*/  UMOV UR11, UR43 ;  /* 0x0000002b000b7c82 */ /* 0x000fe20008000000 */
[----:B------:R-:W-:Y:S01]  /*5000*/  @!P4 R2UR UR17, R11 ;  /* 0x000000000b11c2ca */ /* 0x000fe200000e0000 */
[----:B------:R-:W-:Y:S01]  /*5010*/  UMOV UR12, UR36 ;  /* 0x00000024000c7c82 */ /* 0x000fe20008000000 */
[----:B------:R-:W-:Y:S01]  /*5020*/  UPRMT UR7, UR37, 0x654, UR33 ;  /* 0x0000065425077896 */ /* 0x000fe20008000021 */
[----:B------:R-:W-:Y:S10]  /*5030*/  @!P4 IMAD.X R20, RZ, RZ, R39, P0 ;  /* 0x000000ffff14c224 */ /* 0x000ff400000e0627 */
[----:B------:R2:W-:Y:S01]  /*5040*/  @!UP1 UTMALDG.3D [UR32], [UR16], desc[UR14] ;  /* 0x00000e20100095b4 */ /* 0x0005e20008011000 */
[----:B------:R2:W-:Y:S01]  /*5050*/  @!UP0 UTMALDG.3D [UR8], [UR16], desc[UR14] ;  /* 0x00000e08100085b4 */ /* 0x0005e20008011000 */
[----:B------:R2:W-:Y:S01]  /*5060*/  @!P4 SYNCS.ARRIVE.TRANS64.RED.A0TR RZ, [UR4+0x38], R0 ;  /* 0x00003800ffffc9a7 */ /* 0x0005e20008300404 */
[----:B------:R-:W-:Y:S01]  /*5070*/  SYNCS.ARRIVE.TRANS64.RED.A1T0 RZ, [UR7], RZ ;  /* 0x000000ffffff79a7 */ /* 0x000fe20008100407 */
[----:B------:R-:W3:Y:S02]  /*5080*/  SYNCS.PHASECHK.TRANS64.TRYWAIT P2, [UR4+0x60], R12 ;  /* 0x0000600cff0075a7 */ /* 0x000ee40008041104 */
[----:B--23--:R-:W-:Y:S05]  /*5090*/  @!P2 BRA `(.L_x_95) ;  /* 0x0000004000f8a947 */ /* 0x00cfea0003800000 */
.L_x_185:
[----:B------:R-:W2:Y:S01]  /*50a0*/  LDC.64 R14, c[0x0][0xb10] ;  /* 0x0002c400ff0e7b82 */ /* 0x000ea20000000a00 */
[----:B------:R-:W-:Y:S01]  /*50b0*/  @!P4 R2UR UR8, R21 ;  /* 0x000000001508c2ca */ /* 0x000fe200000e0000 */
[----:B------:R-:W-:Y:S01]  /*50c0*/  VOTEU.ALL UP0, P4 ;  /* 0x0000000000ff7886 */ /* 0x000fe20002000000 */
[----:B------:R-:W-:Y:S01]  /*50d0*/  @!P4 R2UR UR7, R20 ;  /* 0x000000001407c2ca */ /* 0x000fe200000e0000 */
[----:B------:R-:W-:Y:S01]  /*50e0*/  VOTEU.ALL UP1, P4 ;  /* 0x0000000000ff7886 */ /* 0x000fe20002020000 */
[----:B------:R-:W-:Y:S03]  /*50f0*/  UMOV UR14, 0x0 ;  /* 0x00000000000e7882 */ /* 0x000fe60000000000 */
[----:B------:R-:W3:Y:S01]  /*5100*/  LDC.64 R10, c[0x0][0xb18] ;  /* 0x0002c600ff0a7b82 */ /* 0x000ee20000000a00 */
[----:B------:R-:W-:Y:S01]  /*5110*/  @!UP0 UIADD3 UR26, UPT, UPT, UR42, 0x20, URZ ;  /* 0x000000202a1a8890 */ /* 0x000fe2000fffe0ff */
[----:B------:R-:W-:Y:S01]  /*5120*/  @P3 SHF.R.U32.HI R33, RZ, 0x10, R29 ;  /* 0x00000010ff213819 */ /* 0x000fe2000001161d */
[----:B------:R-:W-:Y:S01]  /*5130*/  @!UP0 UIADD3 UR24, UPT, UPT, UR4, 0x2200, URZ ;  /* 0x0000220004188890 */ /* 0x000fe2000fffe0ff */
[----:B------:R-:W-:Y:S01]  /*5140*/  VIADD R36, R36, 0x1 ;  /* 0x0000000124247836 */ /* 0x000fe20000000000 */
[----:B------:R-:W-:Y:S03]  /*5150*/  UMOV UR15, 0x10000000 ;  /* 0x10000000000f7882 */ /* 0x000fe60000000000 */
[----:B------:R-:W4:Y:S01]  /*5160*/  @!P1 LDC R0, c[0x0][0xb20] ;  /* 0x0002c800ff009b82 */ /* 0x000f220000000800 */
[----:B------:R-:W-:Y:S01]  /*5170*/  UMOV UR27, UR43 ;  /* 0x0000002b001b7c82 */ /* 0x000fe20008000000 */
[----:B------:R-:W-:Y:S01]  /*5180*/  IMAD.U32 R20, RZ, RZ, UR8 ;  /* 0x00000008ff147e24 */ /* 0x000fe2000f8e00ff */
[----:B------:R-:W-:Y:S05]  /*5190*/  UMOV UR28, UR36 ;  /* 0x00000024001c7c82 */ /* 0x000fea0008000000 */
[----:B-1----:R-:W1:Y:S01]  /*51a0*/  @!P1 LDC R3, c[0x0][0xb0c] ;  /* 0x0002c300ff039b82 */ /* 0x002e620000000800 */
[----:B------:R-:W-:Y:S01]  /*51b0*/  IMAD.U32 R21, RZ, RZ, UR7 ;  /* 0x00000007ff157e24 */ /* 0x000fe2000f8e00ff */
[----:B------:R-:W-:Y:S01]  /*51c0*/  @!UP0 UIADD3 UR10, UPT, UPT, UR42, 0x60, URZ ;  /* 0x000000602a0a8890 */ /* 0x000fe2000fffe0ff */
[----:B------:R-:W-:Y:S01]  /*51d0*/  @!P4 R2UR UR16, R20 ;  /* 0x000000001410c2ca */ /* 0x000fe200000e0000 */
[----:B------:R-:W-:Y:S01]  /*51e0*/  @!UP0 UIADD3 UR8, UPT, UPT, UR4, 0x2a00, URZ ;  /* 0x00002a0004088890 */ /* 0x000fe2000fffe0ff */
[----:B------:R-:W-:Y:S01]  /*51f0*/  @!P4 IMAD.MOV.U32 R20, RZ, RZ, 0x1000 ;  /* 0x00001000ff14c424 */ /* 0x000fe200078e00ff */
[----:B------:R-:W-:Y:S01]  /*5200*/  @!P4 R2UR UR17, R21 ;  /* 0x000000001511c2ca */ /* 0x000fe200000e0000 */
[----:B------:R-:W-:Y:S01]  /*5210*/  VOTEU.ALL UP0, P4 ;  /* 0x0000000000ff7886 */ /* 0x000fe20002000000 */
[----:B------:R-:W-:Y:S01]  /*5220*/  UMOV UR9, UR25 ;  /* 0x0000001900097c82 */ /* 0x000fe20008000000 */
[----:B------:R-:W-:Y:S01]  /*5230*/  UMOV UR11, UR43 ;  /* 0x0000002b000b7c82 */ /* 0x000fe20008000000 */
[----:B------:R-:W-:Y:S01]  /*5240*/  UMOV UR12, UR36 ;  /* 0x00000024000c7c82 */ /* 0x000fe20008000000 */
[----:B------:R-:W-:Y:S08]  /*5250*/  UPRMT UR7, UR37, 0x654, UR25 ;  /* 0x0000065425077896 */ /* 0x000ff00008000019 */
[----:B------:R1:W-:Y:S02]  /*5260*/  @!UP1 UTMALDG.3D [UR24], [UR16], desc[UR14] ;  /* 0x00000e18100095b4 */ /* 0x0003e40008011000 */
[----:B-1----:R-:W-:Y:S01]  /*5270*/  @!P1 ISETP.NE.AND P2, PT, R3, 0x1, PT ;  /* 0x000000010300980c */ /* 0x002fe20003f45270 */
[C---:B--2---:R-:W-:Y:S01]  /*5280*/  @!P1 IMAD.HI.U32 R14, R13.reuse, R14, RZ ;  /* 0x0000000e0d0e9227 */ /* 0x044fe200078e00ff */
[----:B---3--:R-:W-:Y:S01]  /*5290*/  @!P1 ISETP.NE.AND P0, PT, R10, 0x1, PT ;  /* 0x000000010a00980c */ /* 0x008fe20003f05270 */
[----:B------:R1:W-:Y:S01]  /*52a0*/  @!UP0 UTMALDG.3D [UR8], [UR16], desc[UR14] ;  /* 0x00000e08100085b4 */ /* 0x0003e20008011000 */
[----:B------:R1:W-:Y:S01]  /*52b0*/  @!P4 SYNCS.ARRIVE.TRANS64.RED.A0TR RZ, [UR4+0x40], R20 ;  /* 0x00004014ffffc9a7 */ /* 0x0003e20008300404 */
[C---:B------:R-:W-:Y:S01]  /*52c0*/  @!P1 IMAD.HI.U32 R11, R8.reuse, R11, RZ ;  /* 0x0000000b080b9227 */ /* 0x040fe200078e00ff */
[----:B------:R-:W-:Y:S04]  /*52d0*/  @!P1 SHF.R.U32.HI R14, RZ, R15, R14 ;  /* 0x0000000fff0e9219 */ /* 0x000fe8000001160e */
[----:B----4-:R-:W-:Y:S02]  /*52e0*/  @!P1 SHF.R.U32.HI R9, RZ, R0, R11 ;  /* 0x00000000ff099219 */ /* 0x010fe4000001160b */
[----:B------:R-:W-:Y:S02]  /*52f0*/  @!P1 SEL R14, R13, R14, !P2 ;  /* 0x0000000e0d0e9207 */ /* 0x000fe40005000000 */
[----:B------:R-:W-:Y:S05]  /*5300*/  @!P1 SEL R9, R8, R9, !P0 ;  /* 0x0000000908099207 */ /* 0x000fea0004000000 */
[----:B------:R-:W-:Y:S01]  /*5310*/  @!P1 IMAD.IADD R0, R9, 0x1, -R14 ;  /* 0x0000000109009824 */ /* 0x000fe200078e0a0e */
[----:B------:R-:W-:Y:S01]  /*5320*/  SYNCS.ARRIVE.TRANS64.RED.A1T0 RZ, [UR7], RZ ;  /* 0x000000ffffff79a7 */ /* 0x000fe20008100407 */
[----:B------:R-:W-:Y:S02]  /*5330*/  @!P1 IMAD.IADD R9, R14, 0x1, -R9 ;  /* 0x000000010e099824 */ /* 0x000fe400078e0a09 */
[----:B------:R-:W-:Y:S02]  /*5340*/  @!P1 IMAD R13, R0, R3, R13 ;  /* 0x00000003000d9224 */ /* 0x000fe400078e020d */
[----:B------:R-:W-:Y:S01]  /*5350*/  @!P1 IMAD R8, R9, R10, R8 ;  /* 0x0000000a09089224 */ /* 0x000fe200078e0208 */
[----:B------:R-:W2:Y:S02]  /*5360*/  SYNCS.PHASECHK.TRANS64.TRYWAIT P5, [UR4+0x68], R12 ;  /* 0x0000680cff0075a7 */ /* 0x000ea400080a1104 */
[----:B-12---:R-:W-:Y:S05]  /*5370*/  @!P5 BRA `(.L_x_96) ;  /* 0x000000400058d947 */ /* 0x006fea0003800000 */
.L_x_187:
[----:B-1----:R-:W-:Y:S01]  /*5380*/  @!P4 IADD3 R3, P0, PT, R38, 0x580, RZ ;  /* 0x000005802603c810 */ /* 0x002fe20007f1e0ff */
[----:B------:R-:W-:Y:S01]  /*5390*/  VOTEU.ALL UP0, P4 ;  /* 0x0000000000ff7886 */ /* 0x000fe20002000000 */
[----:B------:R-:W-:Y:S01]  /*53a0*/  VOTEU.ALL UP1, P4 ;  /* 0x0000000000ff7886 */ /* 0x000fe20002020000 */
[----:B------:R-:W-:Y:S01]  /*53b0*/  UMOV UR14, 0x0 ;  /* 0x00000000000e7882 */ /* 0x000fe20000000000 */
[----:B------:R-:W-:Y:S01]  /*53c0*/  @!P4 R2UR UR8, R3 ;  /* 0x000000000308c2ca */ /* 0x000fe200000e0000 */
[----:B------:R-:W-:Y:S01]  /*53d0*/  @!P4 IMAD.X R0, RZ, RZ, R39, P0 ;  /* 0x000000ffff00c224 */ /* 0x000fe200000e0627 */
[----:B------:R-:W-:Y:S01]  /*53e0*/  @!UP0 UIADD3 UR17, UPT, UPT, UR4, 0x48, URZ ;  /* 0x0000004804118890 */ /* 0x000fe2000fffe0ff */
[----:B------:R-:W-:Y:S01]  /*53f0*/  ISETP.NE.AND P0, PT, R36, 0x2, PT ;  /* 0x000000022400780c */ /* 0x000fe20003f05270 */
[----:B------:R-:W-:Y:S01]  /*5400*/  @!UP0 UIADD3 UR18, UPT, UPT, UR42, 0x30, URZ ;  /* 0x000000302a128890 */ /* 0x000fe2000fffe0ff */
[----:B------:R-:W-:Y:S01]  /*5410*/  LOP3.LUT R37, R37, 0x1, RZ, 0x3c, !PT ;  /* 0x0000000125257812 */ /* 0x000fe200078e3cff */
[----:B------:R-:W-:Y:S01]  /*5420*/  @!UP0 UIADD3 UR16, UPT, UPT, UR4, 0x3200, URZ ;  /* 0x0000320004108890 */ /* 0x000fe2000fffe0ff */
[----:B------:R-:W-:Y:S01]  /*5430*/  @!P4 R2UR UR7, R0 ;  /* 0x000000000007c2ca */ /* 0x000fe200000e0000 */
[----:B------:R-:W-:Y:S01]  /*5440*/  UMOV UR15, 0x10000000 ;  /* 0x10000000000f7882 */ /* 0x000fe20000000000 */
[----:B------:R-:W-:Y:S01]  /*5450*/  UMOV UR19, UR43 ;  /* 0x0000002b00137c82 */ /* 0x000fe20008000000 */
[----:B------:R-:W-:Y:S01]  /*5460*/  UMOV UR20, UR36 ;  /* 0x0000002400147c82 */ /* 0x000fe20008000000 */
[----:B------:R-:W-:Y:S01]  /*5470*/  @!UP0 UIADD3 UR10, UPT, UPT, UR42, 0x70, URZ ;  /* 0x000000702a0a8890 */ /* 0x000fe2000fffe0ff */
[----:B------:R-:W-:Y:S01]  /*5480*/  SEL R3, RZ, 0x1, P0 ;  /* 0x00000001ff037807 */ /* 0x000fe20000000000 */
[----:B------:R-:W-:Y:S01]  /*5490*/  IMAD.U32 R10, RZ, RZ, UR8 ;  /* 0x00000008ff0a7e24 */ /* 0x000fe2000f8e00ff */
[----:B------:R-:W-:Y:S01]  /*54a0*/  @!UP0 UIADD3 UR8, UPT, UPT, UR4, 0x3a00, URZ ;  /* 0x00003a0004088890 */ /* 0x000fe2000fffe0ff */
[----:B------:R-:W-:Y:S01]  /*54b0*/  IMAD.IADD R20, R8, 0x1, R62 ;  /* 0x0000000108147824 */ /* 0x000fe200078e023e */
[----:B------:R-:W-:Y:S01]  /*54c0*/  VOTEU.ALL UP0, P4 ;  /* 0x0000000000ff7886 */ /* 0x000fe20002000000 */
[----:B------:R-:W-:Y:S01]  /*54d0*/  UMOV UR11, UR43 ;  /* 0x0000002b000b7c82 */ /* 0x000fe20008000000 */
[----:B------:R-:W-:Y:S01]  /*54e0*/  @!P4 R2UR UR22, R10 ;  /* 0x000000000a16c2ca */ /* 0x000fe200000e0000 */
[----:B------:R-:W-:Y:S01]  /*54f0*/  UMOV UR12, UR36 ;  /* 0x00000024000c7c82 */ /* 0x000fe20008000000 */
[----:B------:R-:W-:Y:S01]  /*5500*/  IMAD.U32 R11, RZ, RZ, UR7 ;  /* 0x00000007ff0b7e24 */ /* 0x000fe2000f8e00ff */
[----:B------:R-:W-:Y:S01]  /*5510*/  UMOV UR9, UR17 ;  /* 0x0000001100097c82 */ /* 0x000fe20008000000 */
[----:B------:R-:W-:Y:S01]  /*5520*/  @P3 R2UR UR36, R33 ;  /* 0x00000000212432ca */ /* 0x000fe200000e0000 */
[----:B------:R-:W-:Y:S01]  /*5530*/  IMAD.IADD R21, R13, 0x1, R64 ;  /* 0x000000010d157824 */ /* 0x000fe200078e0240 */
[----:B------:R-:W-:Y:S02]  /*5540*/  LOP3.LUT R34, R34, R3, RZ, 0x3c, !PT ;  /* 0x0000000322227212 */ /* 0x000fe400078e3cff */
[----:B------:R-:W-:Y:S02]  /*5550*/  @!P4 R2UR UR23, R11 ;  /* 0x000000000b17c2ca */ /* 0x000fe400000e0000 */
[----:B------:R-:W-:Y:S11]  /*5560*/  SEL R36, R36, RZ, P0 ;  /* 0x000000ff24247207 */ /* 0x000ff60000000000 */
[----:B------:R2:W-:Y:S01]  /*5570*/  @!UP1 UTMALDG.3D [UR16], [UR22], desc[UR14] ;  /* 0x00000e10160095b4 */ /* 0x0005e20008011000 */
[----:B------:R2:W-:Y:S01]  /*5580*/  @!UP0 UTMALDG.3D [UR8], [UR22], desc[UR14] ;  /* 0x00000e08160085b4 */ /* 0x0005e20008011000 */
[----:B------:R2:W-:Y:S01]  /*5590*/  @!P4 SYNCS.ARRIVE.TRANS64.RED.A0TR RZ, [UR4+0x48], R27 ;  /* 0x0000481bffffc9a7 */ /* 0x0005e20008300404 */
[----:B------:R-:W-:Y:S01]  /*55a0*/  UPLOP3.LUT UP0, UPT, UPT, UPT, UPT, 0x80, 0x8 ;  /* 0x000000000008789c */ /* 0x000fe20003f0f070 */
[----:B------:R-:W-:Y:S01]  /*55b0*/  SYNCS.ARRIVE.TRANS64.RED.A1T0 RZ, [UR5], RZ ;  /* 0x000000ffffff79a7 */ /* 0x000fe20008100405 */
[----:B------:R-:W-:Y:S09]  /*55c0*/  @P3 BRA `(.L_x_97) ;  /* 0xfffffff0002c3947 */ /* 0x000ff2000383ffff */
[----:B------:R-:W-:-:S04]  /*55d0*/  SHF.L.U32 R3, R37, 0x1f, RZ ;  /* 0x0000001f25037819 */ /* 0x000fc800000006ff */
[----:B------:R-:W1:Y:S02]  /*55e0*/  SYNCS.PHASECHK.TRANS64.TRYWAIT P0, [UR4+0x50], R3 ;  /* 0x00005003ff0075a7 */ /* 0x000e640008001104 */
[----:B-1----:R-:W-:Y:S05]  /*55f0*/  @!P0 BRA `(.L_x_98) ;  /* 0x0000003c00d08947 */ /* 0x002fea0003800000 */
.L_x_189:
[----:B------:R-:W3:Y:S02]  /*5600*/  SYNCS.PHASECHK.TRANS64.TRYWAIT P0, [UR4+0x58], R3 ;  /* 0x00005803ff0075a7 */ /* 0x000ee40008001104 */
[----:B---3--:R-:W-:Y:S05]  /*5610*/  @!P0 BRA `(.L_x_99) ;  /* 0x0000003c00e08947 */ /* 0x008fea0003800000 */
.L_x_191:
[----:B------:R-:W3:Y:S02]  /*5620*/  SYNCS.PHASECHK.TRANS64.TRYWAIT P0, [UR4+0x60], R3 ;  /* 0x00006003ff0075a7 */ /* 0x000ee40008001104 */
[----:B---3--:R-:W-:Y:S05]  /*5630*/  @!P0 BRA `(.L_x_100) ;  /* 0x0000003c00f08947 */ /* 0x008fea0003800000 */
.L_x_193:
[----:B-1----:R-:W-:-:S07]  /*5640*/  MOV R0, UR4 ;  /* 0x0000000400007c02 */ /* 0x002fce0008000f00 */
.L_x_101:
[----:B-1----:R-:W-:-:S04]  /*5650*/  SHF.L.U32 R3, R37, 0x1f, RZ ;  /* 0x0000001f25037819 */ /* 0x002fc800000006ff */
[----:B------:R1:W3:Y:S03]  /*5660*/  SYNCS.PHASECHK.TRANS64.TRYWAIT P0, [R0+URZ+0x68], R3 ;  /* 0x00006803000075a7 */ /* 0x0002e600080011ff */
[----:B---3--:R-:W-:Y:S05]  /*5670*/  @!P0 NANOSLEEP.SYNCS 0x989680 ;  /* 0x009896800000895d */ /* 0x008fea0003900000 */
[----:B------:R-:W3:Y:S02]  /*5680*/  @!P0 SYNCS.PHASECHK.TRANS64 P0, [R0+URZ+0x68], R3 ;  /* 0x00006803000085a7 */ /* 0x000ee400080010ff */
[----:B--23--:R-:W-:Y:S05]  /*5690*/  @P0 EXIT ;  /* 0x000000000000094d */ /* 0x00cfea0003800000 */
[----:B------:R-:W-:Y:S05]  /*56a0*/  BRA `(.L_x_101) ;  /* 0xfffffffc00e87947 */ /* 0x000fea000383ffff */
.L_x_86:
[----:B------:R-:W-:-:S06]  /*56b0*/  UISETP.GE.AND UP0, UPT, UR10, 0x4, UPT ;  /* 0x000000040a00788c */ /* 0x000fcc000bf06270 */
[----:B------:R-:W-:-:S13]  /*56c0*/  PLOP3.LUT P0, PT, PT, PT, UP0, 0x80, 0x8 ;  /* 0x000000000008781c */ /* 0x000fda0003f0f008 */
[----:B-1----:R-:W-:Y:S05]  /*56d0*/  @!P0 EXIT ;  /* 0x000000000000894d */ /* 0x002fea0003800000 */
[----:B------:R-:W-:Y:S01]  /*56e0*/  BAR.SYNC.DEFER_BLOCKING 0x6, 0xa0 ;  /* 0x0182800000007b1d */ /* 0x000fe20000010000 */
[----:B------:R-:W-:Y:S02]  /*56f0*/  IMAD.SHL.U32 R4, R70, 0x200000, RZ ;  /* 0x0020000046047824 */ /* 0x000fe400078e00ff */
[----:B------:R-:W-:Y:S02]  /*5700*/  HFMA2 R75, -RZ, RZ, 0, 5.9604644775390625e-08 ;  /* 0x00000001ff4b7431 */ /* 0x000fe400000001ff */
[C---:B------:R-:W-:Y:S01]  /*5710*/  IMAD.SHL.U32 R69, R76.reuse, 0x10, RZ ;  /* 0x000000104c457824 */ /* 0x040fe200078e00ff */
[----:B------:R-:W-:Y:S01]  /*5720*/  MOV R73, RZ ;  /* 0x000000ff00497202 */ /* 0x000fe20000000f00 */
[----:B------:R-:W-:Y:S01]  /*5730*/  IMAD.U32 R33, R76, 0x10000, RZ ;  /* 0x000100004c217824 */ /* 0x000fe200078e00ff */
[----:B------:R-:W-:Y:S01]  /*5740*/  UMOV UR44, 0x400 ;  /* 0x00000400002c7882 */ /* 0x000fe20000000000 */
[----:B------:R-:W1:Y:S01]  /*5750*/  LDC R67, c[0x0][0x370] ;  /* 0x0000dc00ff437b82 */ /* 0x000e620000000800 */
[----:B------:R-:W-:Y:S01]  /*5760*/  ULEA UR44, UR37, UR44, 0x18 ;  /* 0x0000002c252c7291 */ /* 0x000fe2000f8ec0ff */
[----:B------:R-:W-:Y:S01]  /*5770*/  LOP3.LUT R4, R4, 0x200000, RZ, 0xc0, !PT ;  /* 0x0020000004047812 */ /* 0x000fe200078ec0ff */
[----:B------:R-:W-:Y:S01]  /*5780*/  IMAD.SHL.U32 R68, R76, 0x2, RZ ;  /* 0x000000024c447824 */ /* 0x000fe200078e00ff */
[C---:B------:R-:W-:Y:S01]  /*5790*/  LOP3.LUT R5, R69.reuse, 0x40, RZ, 0xc0, !PT ;  /* 0x0000004045057812 */ /* 0x040fe200078ec0ff */
[----:B------:R-:W-:Y:S01]  /*57a0*/  IMAD.SHL.U32 R3, R70, 0x200, RZ ;  /* 0x0000020046037824 */ /* 0x000fe200078e00ff */
[----:B------:R-:W-:Y:S01]  /*57b0*/  LOP3.LUT R2, R69, 0x5b0, RZ, 0xc0, !PT ;  /* 0x000005b045027812 */ /* 0x000fe200078ec0ff */
[----:B------:R-:W-:Y:S01]  /*57c0*/  UIADD3 UR4, UPT, UPT, UR44, 0x200, URZ ;  /* 0x000002002c047890 */ /* 0x000fe2000fffe0ff */
[----:B------:R-:W2:Y:S01]  /*57d0*/  LDC R28, c[0x0][0xb0c] ;  /* 0x0002c300ff1c7b82 */ /* 0x000ea20000000800 */
[----:B------:R-:W-:Y:S01]  /*57e0*/  LOP3.LUT R33, R4, 0x400000, R33, 0xf8, !PT ;  /* 0x0040000004217812 */ /* 0x000fe200078ef821 */
[----:B------:R-:W-:Y:S01]  /*57f0*/  IMAD.MOV.U32 R30, RZ, RZ, RZ ;  /* 0x000000ffff1e7224 */ /* 0x000fe200078e00ff */
[----:B------:R-:W-:Y:S01]  /*5800*/  LOP3.LUT R68, R5, 0x8, R68, 0xf8, !PT ;  /* 0x0000000805447812 */ /* 0x000fe200078ef844 */
[----:B------:R-:W-:Y:S01]  /*5810*/  IMAD.MOV.U32 R74, RZ, RZ, RZ ;  /* 0x000000ffff4a7224 */ /* 0x000fe200078e00ff */
[----:B------:R-:W-:Y:S01]  /*5820*/  LOP3.LUT R3, R2, 0x200, R3, 0xf8, !PT ;  /* 0x0000020002037812 */ /* 0x000fe200078ef803 */
[----:B------:R-:W-:Y:S01]  /*5830*/  IMAD.MOV.U32 R80, RZ, RZ, RZ ;  /* 0x000000ffff507224 */ /* 0x000fe200078e00ff */
[----:B------:R-:W-:Y:S01]  /*5840*/  LOP3.LUT P0, RZ, R69, 0x40, RZ, 0xc0, !PT ;  /* 0x0000004045ff7812 */ /* 0x000fe2000780c0ff */
[----:B------:R-:W3:Y:S01]  /*5850*/  LDC R65, c[0x0][0xb20] ;  /* 0x0002c800ff417b82 */ /* 0x000ee20000000800 */
[----:B------:R-:W4:Y:S01]  /*5860*/  LDS R0, [UR44+0x130] ;  /* 0x0001302cff007984 */ /* 0x000f220008000800 */
[----:B------:R-:W-:Y:S01]  /*5870*/  LOP3.LUT R68, R3, R68, RZ, 0xfc, !PT ;  /* 0x0000004403447212 */ /* 0x000fe200078efcff */
[----:B------:R-:W-:Y:S01]  /*5880*/  IMAD.U32 R71, RZ, RZ, UR4 ;  /* 0x00000004ff477e24 */ /* 0x000fe2000f8e00ff */
[----:B------:R-:W-:Y:S01]  /*5890*/  LOP3.LUT R76, R76, 0x60, RZ, 0xc0, !PT ;  /* 0x000000604c4c7812 */ /* 0x000fe200078ec0ff */
[----:B------:R-:W1:Y:S03]  /*58a0*/  LDCU.64 UR50, c[0x0][0x348] ;  /* 0x00006900ff3277ac */ /* 0x000e660008000a00 */
[----:B------:R-:W1:Y:S01]  /*58b0*/  LDC R27, c[0x0][0xb30] ;  /* 0x0002cc00ff1b7b82 */ /* 0x000e620000000800 */
[----:B------:R-:W1:Y:S01]  /*58c0*/  LDCU.64 UR38, c[0x0][0x888] ;  /* 0x00011100ff2677ac */ /* 0x000e620008000a00 */
[----:B------:R-:W-:Y:S01]  /*58d0*/  UMOV UR45, URZ ;  /* 0x000000ff002d7c82 */ /* 0x000fe20008000000 */
[----:B------:R-:W-:-:S05]  /*58e0*/  UMOV UR48, URZ ;  /* 0x000000ff00307c82 */ /* 0x000fca0008000000 */
[----:B------:R-:W1:Y:S08]  /*58f0*/  LDC.64 R56, c[0x0][0x888] ;  /* 0x00022200ff387b82 */ /* 0x000e700000000a00 */
[----:B------:R-:W1:Y:S08]  /*5900*/  LDC.64 R60, c[0x0][0xb10] ;  /* 0x0002c400ff3c7b82 */ /* 0x000e700000000a00 */
[----:B------:R-:W1:Y:S08]  /*5910*/  LDC.64 R24, c[0x0][0xb18] ;  /* 0x0002c600ff187b82 */ /* 0x000e700000000a00 */
[----:B------:R-:W1:Y:S01]  /*5920*/  LDC.64 R22, c[0x0][0xb28] ;  /* 0x0002ca00ff167b82 */ /* 0x000e620000000a00 */
[----:B----4-:R-:W-:Y:S01]  /*5930*/  IMAD.IADD R33, R0, 0x1, R33 ;  /* 0x0000000100217824 */ /* 0x010fe200078e0221 */
[----:B------:R-:W-:-:S06]  /*5940*/  P2R R0, PR, RZ, 0x1 ;  /* 0x00000001ff007803 */ /* 0x000fcc0000000000 */
[----:B------:R-:W4:Y:S08]  /*5950*/  LDC.64 R58, c[0x0][0x890] ;  /* 0x00022400ff3a7b82 */ /* 0x000f300000000a00 */
[----:B------:R-:W1:Y:S08]  /*5960*/  LDC.64 R54, c[0x0][0x8b0] ;  /* 0x00022c00ff367b82 */ /* 0x000e700000000a00 */
[----:B------:R-:W1:Y:S08]  /*5970*/  LDC.64 R52, c[0x0][0x8a8] ;  /* 0x00022a00ff347b82 */ /* 0x000e700000000a00 */
[----:B--23--:R-:W1:Y:S02]  /*5980*/  LDC R66, c[0x0][0x374] ;  /* 0x0000dd00ff427b82 */ /* 0x00ce640000000800 */
.L_x_145:
[C---:B------:R-:W-:Y:S02]  /*5990*/  LEA R0, R80.reuse, UR44, 0x3 ;  /* 0x0000002c50007c11 */ /* 0x040fe4000f8e18ff */
[----:B------:R-:W-:Y:S02]  /*59a0*/  SHF.L.U32 R3, R73, 0x1f, RZ ;  /* 0x0000001f49037819 */ /* 0x000fe400000006ff */
[----:B------:R-:W-:Y:S02]  /*59b0*/  LEA R16, R80, UR44, 0x4 ;  /* 0x0000002c50107c11 */ /* 0x000fe4000f8e20ff */
[----:B--2---:R-:W2:Y:S02]  /*59c0*/  SYNCS.PHASECHK.TRANS64.TRYWAIT P0, [R0+URZ+0x80], R3 ;  /* 0x00008003000075a7 */ /* 0x004ea400080011ff */
[----:B--2---:R-:W-:Y:S05]  /*59d0*/  @!P0 BRA `(.L_x_102) ;  /* 0x0000003c00208947 */ /* 0x004fea0003800000 */
.L_x_194:
[----:B------:R-:W3:Y:S01]  /*59e0*/  LDC.64 R12, c[0x0][0xb10] ;  /* 0x0002c400ff0c7b82 */ /* 0x000ee20000000a00 */
[----:B------:R-:W4:Y:S01]  /*59f0*/  LDS.128 R16, [R16+0x110] ;  /* 0x0001100010107984 */ /* 0x000f220000000c00 */
[----:B-1----:R-:W-:Y:S01]  /*5a00*/  ISETP.NE.AND P1, PT, R27, 0x1, PT ;  /* 0x000000011b00780c */ /* 0x002fe20003f25270 */
[----:B--2---:R-:W-:Y:S01]  /*5a10*/  VIADD R0, R0, 0x90 ;  /* 0x0000009000007836 */ /* 0x004fe20000000000 */
[----:B------:R-:W-:Y:S04]  /*5a20*/  ISETP.GE.AND P0, PT, R26, 0x1, PT ;  /* 0x000000011a00780c */ /* 0x000fe80003f06270 */
[----:B------:R-:W1:Y:S01]  /*5a30*/  LDC.64 R10, c[0x0][0xb18] ;  /* 0x0002c600ff0a7b82 */ /* 0x000e620000000a00 */
[----:B------:R-:W-:Y:S01]  /*5a40*/  PRMT R0, RZ, 0x654, R0 ;  /* 0x00000654ff007816 */ /* 0x000fe20000000000 */
[----:B------:R-:W-:Y:S01]  /*5a50*/  @!PT LDS RZ, [RZ] ;  /* 0x00000000fffff984 */ /* 0x000fe20000000800 */
[----:B------:R-:W-:Y:S01]  /*5a60*/  @!PT LDS RZ, [RZ] ;  /* 0x00000000fffff984 */ /* 0x000fe20000000800 */
[----:B------:R-:W-:Y:S01]  /*5a70*/  @!PT LDS RZ, [RZ] ;  /* 0x00000000fffff984 */ /* 0x000fe20000000800 */
[----:B------:R-:W-:Y:S01]  /*5a80*/  @!PT LDS RZ, [RZ] ;  /* 0x00000000fffff984 */ /* 0x000fe20000000800 */
[----:B------:R2:W-:Y:S06]  /*5a90*/  MEMBAR.ALL.CTA ;  /* 0x0000000000007992 */ /* 0x0005ec0000008000 */
[----:B--2---:R-:W2:Y:S01]  /*5aa0*/  FENCE.VIEW.ASYNC.S ;  /* 0x00000000000073c6 */ /* 0x004ea20000000000 */
[----:B------:R-:W1:Y:S08]  /*5ab0*/  @!P1 LDC R14, c[0x0][0xb20] ;  /* 0x0002c800ff0e9b82 */ /* 0x000e700000000800 */
[----:B------:R-:W1:Y:S01]  /*5ac0*/  @!P1 LDC R9, c[0x0][0xb0c] ;  /* 0x0002c300ff099b82 */ /* 0x000e620000000800 */
[----:B--2---:R2:W-:Y:S01]  /*5ad0*/  SYNCS.ARRIVE.TRANS64.RED.A1T0 RZ, [R0+URZ], RZ ;  /* 0x000000ff00ff79a7 */ /* 0x0045e200081004ff */
[----:B----4-:R-:W-:Y:S04]  /*5ae0*/  LOP3.LUT P4, RZ, R18, 0x1, RZ, 0xc0, !PT ;  /* 0x0000000112ff7812 */ /* 0x010fe8000788c0ff */
[----:B------:R-:W-:Y:S09]  /*5af0*/  P2R R77, PR, RZ, 0x10 ;  /* 0x00000010ff4d7803 */ /* 0x000ff20000000000 */
[----:B------:R-:W-:Y:S02]  /*5b00*/  @P4 MOV R31, R16 ;  /* 0x00000010001f4202 */ /* 0x000fe40000000f00 */
[----:B------:R-:W-:Y:S01]  /*5b10*/  @P4 LOP3.LUT R29, R17, 0xffff, RZ, 0xc0, !PT ;  /* 0x0000ffff111d4812 */ /* 0x000fe200078ec0ff */
[----:B--23--:R-:W-:Y:S06]  /*5b20*/  @!P0 BRA `(.L_x_103) ;  /* 0x0000000000a48947 */ /* 0x00cfec0003800000 */
[----:B------:R-:W-:Y:S01]  /*5b30*/  IMAD.HI.U32 R36, R66, R25, RZ ;  /* 0x0000001942247227 */ /* 0x000fe200078e00ff */
[----:B------:R-:W-:Y:S02]  /*5b40*/  ISETP.NE.AND P0, PT, R24, 0x1, PT ;  /* 0x000000011800780c */ /* 0x000fe40003f05270 */
[----:B------:R-:W-:Y:S01]  /*5b50*/  ISETP.NE.AND P2, PT, R26, 0x1, PT ;  /* 0x000000011a00780c */ /* 0x000fe20003f45270 */
[-C--:B------:R-:W-:Y:S01]  /*5b60*/  IMAD.HI.U32 R34, R67, R60.reuse, RZ ;  /* 0x0000003c43227227 */ /* 0x080fe200078e00ff */
[----:B------:R-:W-:Y:S02]  /*5b70*/  SHF.R.U32.HI R37, RZ, R65, R36 ;  /* 0x00000041ff257219 */ /* 0x000fe40000011624 */
[----:B------:R-:W-:Y:S01]  /*5b80*/  ISETP.NE.AND P3, PT, R28, 0x1, PT ;  /* 0x000000011c00780c */ /* 0x000fe20003f65270 */
[----:B------:R-:W-:Y:S01]  /*5b90*/  IMAD.HI.U32 R40, R29, R25, RZ ;  /* 0x000000191d287227 */ /* 0x000fe200078e00ff */
[----:B------:R-:W-:Y:S02]  /*5ba0*/  SHF.R.U32.HI R34, RZ, R61, R34 ;  /* 0x0000003dff227219 */ /* 0x000fe40000011622 */
[----:B------:R-:W-:Y:S01]  /*5bb0*/  SEL R3, R66, R37, !P0 ;  /* 0x0000002542037207 */ /* 0x000fe20004000000 */
[----:B------:R-:W-:Y:S01]  /*5bc0*/  IMAD.HI.U32 R38, R31, R60, RZ ;  /* 0x0000003c1f267227 */ /* 0x000fe200078e00ff */
[----:B------:R-:W-:Y:S03]  /*5bd0*/  SEL R7, R67, R34, !P3 ;  /* 0x0000002243077207 */ /* 0x000fe60005800000 */
[-C--:B------:R-:W-:Y:S01]  /*5be0*/  IMAD.HI.U32 R34, R3, R22.reuse, RZ ;  /* 0x0000001603227227 */ /* 0x080fe200078e00ff */
[----:B------:R-:W-:Y:S03]  /*5bf0*/  SHF.R.U32.HI R38, RZ, R61, R38 ;  /* 0x0000003dff267219 */ /* 0x000fe60000011626 */
[----:B------:R-:W-:Y:S01]  /*5c00*/  IMAD.HI.U32 R36, R7, R22, RZ ;  /* 0x0000001607247227 */ /* 0x000fe200078e00ff */
[----:B------:R-:W-:Y:S02]  /*5c10*/  @P2 SHF.R.U32.HI R3, RZ, R23, R34 ;  /* 0x00000017ff032219 */ /* 0x000fe40000011622 */
[----:B------:R-:W-:Y:S02]  /*5c20*/  SHF.R.U32.HI R34, RZ, R65, R40 ;  /* 0x00000041ff227219 */ /* 0x000fe40000011628 */
[----:B------:R-:W-:Y:S01]  /*5c30*/  @P2 SHF.R.U32.HI R7, RZ, R23, R36 ;  /* 0x00000017ff072219 */ /* 0x000fe20000011624 */
[C---:B------:R-:W-:Y:S01]  /*5c40*/  IMAD R2, R26.reuse, R3, RZ ;  /* 0x000000031a027224 */ /* 0x040fe200078e02ff */
[----:B------:R-:W-:Y:S02]  /*5c50*/  SEL R5, R29, R34, !P0 ;  /* 0x000000221d057207 */ /* 0x000fe40004000000 */
[----:B------:R-:W-:Y:S01]  /*5c60*/  SEL R3, R31, R38, !P3 ;  /* 0x000000261f037207 */ /* 0x000fe20005800000 */
[----:B------:R-:W-:Y:S01]  /*5c70*/  IMAD R4, R26, R7, RZ ;  /* 0x000000071a047224 */ /* 0x000fe200078e02ff */
[C---:B------:R-:W-:Y:S01]  /*5c80*/  ISETP.GE.AND P0, PT, R5.reuse, R2, PT ;  /* 0x000000020500720c */ /* 0x040fe20003f06270 */
[----:B------:R-:W-:Y:S03]  /*5c90*/  IMAD.HI.U32 R6, R5, R22, RZ ;  /* 0x0000001605067227 */ /* 0x000fe600078e00ff */
[----:B------:R-:W-:Y:S01]  /*5ca0*/  ISETP.GE.OR P0, PT, R3, R4, P0 ;  /* 0x000000040300720c */ /* 0x000fe20000706670 */
[----:B------:R-:W-:Y:S01]  /*5cb0*/  IMAD.MOV R4, RZ, RZ, -R3 ;  /* 0x000000ffff047224 */ /* 0x000fe200078e0a03 */
[-C--:B------:R-:W-:Y:S03]  /*5cc0*/  SHF.R.U32.HI R6, RZ, R23.reuse, R6 ;  /* 0x00000017ff067219 */ /* 0x080fe60000011606 */
[----:B------:R-:W-:Y:S01]  /*5cd0*/  IMAD R31, R28, R4, R31 ;  /* 0x000000041c1f7224 */ /* 0x000fe200078e021f */
[----:B------:R-:W-:Y:S05]  /*5ce0*/  SEL R15, R5, R6, !P2 ;  /* 0x00000006050f7207 */ /* 0x000fea0005000000 */
[----:B------:R-:W-:Y:S02]  /*5cf0*/  IMAD.MOV R6, RZ, RZ, -R15 ;  /* 0x000000ffff067224 */ /* 0x000fe400078e0a0f */
[C---:B------:R-:W-:Y:S04]  /*5d00*/  @!P0 IMAD.HI.U32 R2, R3.reuse, R22, RZ ;  /* 0x0000001603028227 */ /* 0x040fe800078e00ff */
[----:B------:R-:W-:Y:S01]  /*5d10*/  IMAD R6, R26, R6, R5 ;  /* 0x000000061a067224 */ /* 0x000fe200078e0205 */
[----:B------:R-:W-:Y:S04]  /*5d20*/  @!P0 SHF.R.U32.HI R2, RZ, R23, R2 ;  /* 0x00000017ff028219 */ /* 0x000fe80000011602 */
[----:B------:R-:W-:Y:S02]  /*5d30*/  @!P0 SEL R0, R3, R2, !P2 ;  /* 0x0000000203008207 */ /* 0x000fe40005000000 */
[----:B------:R-:W-:Y:S02]  /*5d40*/  IADD3 R2, PT, PT, -R5, RZ, RZ ;  /* 0x000000ff05027210 */ /* 0x000fe40007ffe1ff */
[----:B------:R-:W-:Y:S01]  /*5d50*/  @!P0 IADD3 R8, PT, PT, R15, -R0, RZ ;  /* 0x800000000f088210 */ /* 0x000fe20007ffe0ff */
[----:B------:R-:W-:Y:S02]  /*5d60*/  @!P0 IMAD R0, R7, R6, R0 ;  /* 0x0000000607008224 */ /* 0x000fe400078e0200 */
[----:B------:R-:W-:Y:S02]  /*5d70*/  IMAD R29, R24, R2, R29 ;  /* 0x00000002181d7224 */ /* 0x000fe400078e021d */
[----:B------:R-:W-:Y:S02]  /*5d80*/  @!P0 IMAD R5, R8, R26, R3 ;  /* 0x0000001a08058224 */ /* 0x000fe400078e0203 */
[----:B------:R-:W-:Y:S04]  /*5d90*/  @!P0 IMAD.MOV.U32 R3, RZ, RZ, R0 ;  /* 0x000000ffff038224 */ /* 0x000fe800078e0000 */
[----:B------:R-:W-:Y:S02]  /*5da0*/  IMAD R31, R3, R28, R31 ;  /* 0x0000001c031f7224 */ /* 0x000fe400078e021f */
[----:B------:R-:W-:Y:S07]  /*5db0*/  IMAD R29, R5, R24, R29 ;  /* 0x00000018051d7224 */ /* 0x000fee00078e021d */
.L_x_103:
[----:B-1----:R-:W-:Y:S01]  /*5dc0*/  @!P1 ISETP.NE.AND P0, PT, R10, 0x1, PT ;  /* 0x000000010a00980c */ /* 0x002fe20003f05270 */
[----:B------:R-:W-:Y:S01]  /*5dd0*/  @!P1 IMAD.HI.U32 R3, R29, R11, RZ ;  /* 0x0000000b1d039227 */ /* 0x000fe200078e00ff */
[----:B------:R-:W-:Y:S01]  /*5de0*/  R2UR UR42, R21 ;  /* 0x00000000152a72ca */ /* 0x000fe200000e0000 */
[----:B------:R-:W-:Y:S01]  /*5df0*/  BSSY.RECONVERGENT B6, `(.L_x_104) ;  /* 0x0000031000067945 */ /* 0x000fe20003800200 */
[----:B------:R-:W-:Y:S01]  /*5e00*/  R2UR UR41, R20 ;  /* 0x00000000142972ca */ /* 0x000fe200000e0000 */
[----:B------:R-:W-:Y:S01]  /*5e10*/  @!P1 IMAD.HI.U32 R0, R31, R12, RZ ;  /* 0x0000000c1f009227 */ /* 0x000fe200078e00ff */
[----:B------:R-:W-:Y:S02]  /*5e20*/  @!P1 SHF.R.U32.HI R2, RZ, R14, R3 ;  /* 0x0000000eff029219 */ /* 0x000fe40000011603 */
[----:B------:R-:W-:Y:S01]  /*5e30*/  @!P1 ISETP.NE.AND P2, PT, R9, 0x1, PT ;  /* 0x000000010900980c */ /* 0x000fe20003f45270 */
[----:B------:R-:W-:Y:S01]  /*5e40*/  VIADD R80, R80, 0x1 ;  /* 0x0000000150507836 */ /* 0x000fe20000000000 */
[----:B------:R-:W-:Y:S02]  /*5e50*/  @!P1 SEL R2, R29, R2, !P0 ;  /* 0x000000021d029207 */ /* 0x000fe40004000000 */
[----:B------:R-:W-:Y:S02]  /*5e60*/  @!P1 SHF.R.U32.HI R0, RZ, R13, R0 ;  /* 0x0000000dff009219 */ /* 0x000fe40000011600 */
[----:B------:R-:W-:Y:S01]  /*5e70*/  LOP3.LUT P0, RZ, R71, 0x90, RZ, 0xc0, !PT ;  /* 0x0000009047ff7812 */ /* 0x000fe2000780c0ff */
[----:B------:R-:W-:Y:S01]  /*5e80*/  USHF.L.U32 UR42, UR42, 0x6, URZ ;  /* 0x000000062a2a7899 */ /* 0x000fe200080006ff */
[----:B------:R-:W-:Y:S01]  /*5e90*/  @!P1 SEL R3, R31, R0, !P2 ;  /* 0x000000001f039207 */ /* 0x000fe20005000000 */
[----:B------:R-:W-:Y:S01]  /*5ea0*/  USHF.L.U32 UR41, UR41, 0x7, URZ ;  /* 0x0000000729297899 */ /* 0x000fe200080006ff */
[----:B------:R-:W-:Y:S03]  /*5eb0*/  @P4 SHF.R.U32.HI R72, RZ, 0x10, R17 ;  /* 0x00000010ff484819 */ /* 0x000fe60000011611 */
[----:B------:R-:W-:Y:S02]  /*5ec0*/  @!P1 IMAD.IADD R0, R2, 0x1, -R3 ;  /* 0x0000000102009824 */ /* 0x000fe400078e0a03 */
[----:B------:R-:W-:Y:S02]  /*5ed0*/  @!P1 IMAD.IADD R2, R3, 0x1, -R2 ;  /* 0x0000000103029824 */ /* 0x000fe400078e0a02 */
[----:B------:R-:W-:Y:S02]  /*5ee0*/  @!P1 IMAD R31, R0, R9, R31 ;  /* 0x00000009001f9224 */ /* 0x000fe400078e021f */
[----:B------:R-:W-:Y:S01]  /*5ef0*/  @!P1 IMAD R29, R2, R10, R29 ;  /* 0x0000000a021d9224 */ /* 0x000fe200078e021d */
[----:B------:R-:W-:Y:S06]  /*5f00*/  @!P0 BRA `(.L_x_105) ;  /* 0x00000000007c8947 */ /* 0x000fec0003800000 */
[----:B------:R-:W1:Y:S01]  /*5f10*/  LDCU.64 UR8, c[0x4][0x80] ;  /* 0x01001000ff0877ac */ /* 0x000e620008000a00 */
[----:B------:R-:W-:Y:S01]  /*5f20*/  MOV R2, 0x0 ;  /* 0x0000000000027802 */ /* 0x000fe20000000f00 */
[----:B------:R-:W-:Y:S02]  /*5f30*/  HFMA2 R12, -RZ, RZ, 0, 5.9604644775390625e-08 ;  /* 0x00000001ff0c7431 */ /* 0x000fe400000001ff */
[----:B------:R-:W-:Y:S01]  /*5f40*/  IMAD.MOV.U32 R8, RZ, RZ, 0x70 ;  /* 0x00000070ff087424 */ /* 0x000fe200078e00ff */
[----:B------:R2:W3:Y:S01]  /*5f50*/  LDC.64 R14, c[0x4][R2] ;  /* 0x01000000020e7b82 */ /* 0x0004e20000000a00 */
[----:B------:R-:W4:Y:S01]  /*5f60*/  LDCU.64 UR6, c[0x4][0x88] ;  /* 0x01001100ff0677ac */ /* 0x000f220008000a00 */
[----:B------:R-:W-:Y:S01]  /*5f70*/  IMAD.MOV.U32 R13, RZ, RZ, RZ ;  /* 0x000000ffff0d7224 */ /* 0x000fe200078e00ff */
[----:B------:R-:W2:Y:S01]  /*5f80*/  LDCU.64 UR4, c[0x4][0x8] ;  /* 0x01000100ff0477ac */ /* 0x000ea20008000a00 */
[----:B-1----:R-:W-:Y:S01]  /*5f90*/  MOV R5, UR9 ;  /* 0x0000000900057c02 */ /* 0x002fe20008000f00 */
[----:B------:R-:W-:Y:S01]  /*5fa0*/  IMAD.U32 R4, RZ, RZ, UR8 ;  /* 0x00000008ff047e24 */ /* 0x000fe2000f8e00ff */
[----:B----4-:R-:W-:Y:S01]  /*5fb0*/  MOV R7, UR7 ;  /* 0x0000000700077c02 */ /* 0x010fe20008000f00 */
[----:B------:R-:W-:Y:S01]  /*5fc0*/  IMAD.U32 R6, RZ, RZ, UR6 ;  /* 0x00000006ff067e24 */ /* 0x000fe2000f8e00ff */
[----:B--2---:R-:W-:Y:S01]  /*5fd0*/  MOV R11, UR5 ;  /* 0x00000005000b7c02 */ /* 0x004fe20008000f00 */
[----:B------:R-:W-:Y:S02]  /*5fe0*/  IMAD.U32 R10, RZ, RZ, UR4 ;  /* 0x00000004ff0a7e24 */ /* 0x000fe4000f8e00ff */
[----:B------:R-:W-:Y:S07]  /*5ff0*/  LEPC R20, `(.L_x_106) ;  /* 0x000000001014794e */ /* 0x000fee0000000000 */
[----:B---3-5:R-:W-:Y:S05]  /*6000*/  CALL.ABS.NOINC R14 ;  /* 0x000000000e007343 */ /* 0x028fea0003c00000 */
.L_x_106:
[----:B------:R-:W1:Y:S01]  /*6010*/  LDCU.64 UR8, c[0x4][0x80] ;  /* 0x01001000ff0877ac */ /* 0x000e620008000a00 */
[----:B------:R-:W2:Y:S01]  /*6020*/  LDC.64 R2, c[0x4][R2] ;  /* 0x0100000002027b82 */ /* 0x000ea20000000a00 */
[----:B------:R-:W-:Y:S02]  /*6030*/  HFMA2 R12, -RZ, RZ, 0, 5.9604644775390625e-08 ;  /* 0x00000001ff0c7431 */ /* 0x000fe400000001ff */
[----:B------:R-:W-:Y:S02]  /*6040*/  IMAD.MOV.U32 R8, RZ, RZ, 0x70 ;  /* 0x00000070ff087424 */ /* 0x000fe400078e00ff */
[----:B------:R-:W-:Y:S01]  /*6050*/  IMAD.MOV.U32 R13, RZ, RZ, RZ ;  /* 0x000000ffff0d7224 */ /* 0x000fe200078e00ff */
[----:B------:R-:W3:Y:S01]  /*6060*/  LDCU.64 UR6, c[0x4][0x88] ;  /* 0x01001100ff0677ac */ /* 0x000ee20008000a00 */
[----:B------:R-:W4:Y:S01]  /*6070*/  LDCU.64 UR4, c[0x4][0x8] ;  /* 0x01000100ff0477ac */ /* 0x000f220008000a00 */
[----:B-1----:R-:W-:Y:S02]  /*6080*/  MOV R4, UR8 ;  /* 0x0000000800047c02 */ /* 0x002fe40008000f00 */
[----:B------:R-:W-:Y:S02]  /*6090*/  MOV R5, UR9 ;  /* 0x0000000900057c02 */ /* 0x000fe40008000f00 */
[----:B---3--:R-:W-:Y:S01]  /*60a0*/  MOV R7, UR7 ;  /* 0x0000000700077c02 */ /* 0x008fe20008000f00 */
[----:B------:R-:W-:Y:S01]  /*60b0*/  IMAD.U32 R6, RZ, RZ, UR6 ;  /* 0x00000006ff067e24 */ /* 0x000fe2000f8e00ff */
[----:B----4-:R-:W-:Y:S01]  /*60c0*/  MOV R11, UR5 ;  /* 0x00000005000b7c02 */ /* 0x010fe20008000f00 */
[----:B------:R-:W-:Y:S02]  /*60d0*/  IMAD.U32 R10, RZ, RZ, UR4 ;  /* 0x00000004ff0a7e24 */ /* 0x000fe4000f8e00ff */
[----:B------:R-:W-:Y:S07]  /*60e0*/  LEPC R20, `(.L_x_105) ;  /* 0x000000001014794e */ /* 0x000fee0000000000 */
[----:B--2---:R-:W-:Y:S05]  /*60f0*/  CALL.ABS.NOINC R2 ;  /* 0x0000000002007343 */ /* 0x004fea0003c00000 */
.L_x_105:
[----:B------:R-:W-:Y:S05]  /*6100*/  BSYNC.RECONVERGENT B6 ;  /* 0x0000000000067941 */ /* 0x000fea0003800200 */
.L_x_104:
[C---:B------:R-:W-:Y:S02]  /*6110*/  ISETP.NE.U32.AND P3, PT, R58.reuse, RZ, PT ;  /* 0x000000ff3a00720c */ /* 0x040fe40003f65070 */
[----:B------:R-:W-:Y:S02]  /*6120*/  ISETP.NE.U32.AND P0, PT, RZ, UR38, PT ;  /* 0x00000026ff007c0c */ /* 0x000fe4000bf05070 */
[C---:B------:R-:W-:Y:S02]  /*6130*/  ISETP.NE.AND.EX P3, PT, R59.reuse, RZ, PT, P3 ;  /* 0x000000ff3b00720c */ /* 0x040fe40003f65330 */
[----:B------:R-:W-:Y:S02]  /*6140*/  ISETP.NE.U32.AND P4, PT, R58, RZ, PT ;  /* 0x000000ff3a00720c */ /* 0x000fe40003f85070 */
[----:B------:R-:W-:Y:S02]  /*6150*/  ISETP.NE.AND.EX P0, PT, RZ, UR39, PT, P0 ;  /* 0x00000027ff007c0c */ /* 0x000fe4000bf05300 */
[----:B------:R-:W-:Y:S02]  /*6160*/  ISETP.NE.U32.AND P2, PT, R54, RZ, PT ;  /* 0x000000ff3600720c */ /* 0x000fe40003f45070 */
[----:B------:R-:W-:Y:S02]  /*6170*/  ISETP.NE.U32.AND P1, PT, RZ, UR38, PT ;  /* 0x00000026ff007c0c */ /* 0x000fe4000bf25070 */
[----:B------:R-:W-:Y:S03]  /*6180*/  ISETP.NE.AND.EX P4, PT, R59, RZ, P0, P4 ;  /* 0x000000ff3b00720c */ /* 0x000fe60000785340 */
[----:B------:R-:W-:Y:S10]  /*6190*/  @!P3 BRA `(.L_x_107) ;  /* 0x00000000002cb947 */ /* 0x000ff40003800000 */
[----:B------:R-:W-:Y:S01]  /*61a0*/  ISETP.NE.U32.AND P0, PT, R56, RZ, PT ;  /* 0x000000ff3800720c */ /* 0x000fe20003f05070 */
[----:B------:R-:W-:Y:S03]  /*61b0*/  IMAD.MOV.U32 R63, RZ, RZ, 0x1 ;  /* 0x00000001ff3f7424 */ /* 0x000fe600078e00ff */
[----:B------:R-:W-:Y:S11]  /*61c0*/  ISETP.NE.AND.EX P0, PT, R57, RZ, PT, P0 ;  /* 0x000000ff3900720c */ /* 0x000ff60003f05300 */
[----:B------:R-:W-:Y:S02]  /*61d0*/  @!UPT UIADD3 URZ, UPT, UPT, URZ, URZ, URZ ;  /* 0x000000fffffff290 */ /* 0x000fe4000fffe0ff */
[----:B------:R-:W1:Y:S01]  /*61e0*/  @P0 LDC.64 R2, c[0x0][0x888] ;  /* 0x00022200ff020b82 */ /* 0x000e620000000a00 */
[----:B------:R-:W-:Y:S04]  /*61f0*/  @P0 IMAD R0, R58, UR36, RZ ;  /* 0x000000243a000c24 */ /* 0x000fe8000f8e02ff */
[----:B-1----:R-:W-:Y:S04]  /*6200*/  @P0 IMAD.WIDE R2, R0, 0x4, R2 ;  /* 0x0000000400020825 */ /* 0x002fe800078e0202 */
[----:B------:R-:W-:Y:S01]  /*6210*/  HFMA2 R0, -RZ, RZ, 0, 5.9604644775390625e-08 ;  /* 0x00000001ff007431 */ /* 0x000fe200000001ff */
[----:B-----5:R1:W5:Y:S04]  /*6220*/  @P0 LDG.E R35, desc[UR46][R2.64] ;  /* 0x0000002e02230981 */ /* 0x020368000c1e1900 */
[----:B------:R-:W-:Y:S01]  /*6230*/  @!P0 PRMT R63, R0, 0x7610, R63 ;  /* 0x00007610003f8816 */ /* 0x000fe2000000003f */
[----:B-1----:R-:W2:Y:S06]  /*6240*/  @!P0 LDC R35, c[0x0][0x880] ;  /* 0x00022000ff238b82 */ /* 0x002eac0000000800 */
.L_x_107:
[----:B------:R-:W-:Y:S02]  /*6250*/  ISETP.NE.AND.EX P2, PT, R55, RZ, PT, P2 ;  /* 0x000000ff3700720c */ /* 0x000fe40003f45320 */
[----:B------:R-:W-:Y:S02]  /*6260*/  PLOP3.LUT P0, PT, PT, PT, PT, 0x8, 0x80 ;  /* 0x000000000080781c */ /* 0x000fe40003f0e170 */
[----:B------:R-:W-:Y:S02]  /*6270*/  ISETP.NE.AND.EX P1, PT, RZ, UR39, PT, P1 ;  /* 0x00000027ff007c0c */ /* 0x000fe4000bf25310 */
[----:B------:R-:W-:Y:S07]  /*6280*/  @!P4 PLOP3.LUT P0, PT, P3, PT, PT, 0x80, 0x8 ;  /* 0x000000000008c81c */ /* 0x000fee0001f0f070 */
[----:B------:R-:W-:Y:S06]  /*6290*/  @!P2 BRA `(.L_x_108) ;  /* 0x000000000020a947 */ /* 0x000fec0003800000 */
[----:B------:R-:W-:Y:S04]  /*62a0*/  ISETP.NE.U32.AND P2, PT, R52, RZ, PT ;  /* 0x000000ff3400720c */ /* 0x000fe80003f45070 */
[----:B------:R-:W-:Y:S11]  /*62b0*/  ISETP.NE.AND.EX P2, PT, R53, RZ, PT, P2 ;  /* 0x000000ff3500720c */ /* 0x000ff60003f45320 */
[----:B------:R-:W-:Y:S02]  /*62c0*/  @!UPT UIADD3 URZ, UPT, UPT, URZ, URZ, URZ ;  /* 0x000000fffffff290 */ /* 0x000fe4000fffe0ff */
[----:B------:R-:W1:Y:S01]  /*62d0*/  @P2 LDC.64 R2, c[0x0][0x8a8] ;  /* 0x00022a00ff022b82 */ /* 0x000e620000000a00 */
[----:B------:R-:W-:Y:S04]  /*62e0*/  @P2 IMAD R0, R54, UR36, RZ ;  /* 0x0000002436002c24 */ /* 0x000fe8000f8e02ff */
[----:B-1----:R-:W-:Y:S05]  /*62f0*/  @P2 IMAD.WIDE R2, R0, 0x4, R2 ;  /* 0x0000000400022825 */ /* 0x002fea00078e0202 */
[----:B-----5:R1:W5:Y:S02]  /*6300*/  @P2 LDG.E R32, desc[UR46][R2.64] ;  /* 0x0000002e02202981 */ /* 0x020364000c1e1900 */
[----:B-1----:R-:W3:Y:S02]  /*6310*/  @!P2 LDC R32, c[0x0][0x8a0] ;  /* 0x00022800ff20ab82 */ /* 0x002ee40000000800 */
.L_x_108:
[----:B--2--5:R-:W-:Y:S01]  /*6320*/  FSETP.NEU.AND P2, PT, R35, RZ, PT ;  /* 0x000000ff2300720b */ /* 0x024fe20003f4d000 */
[----:B------:R-:W-:Y:S01]  /*6330*/  IMAD.SHL.U32 R81, R68, 0x2, RZ ;  /* 0x0000000244517824 */ /* 0x000fe200078e00ff */
[----:B------:R-:W-:Y:S01]  /*6340*/  SEL R5, RZ, 0xffffffff, P1 ;  /* 0xffffffffff057807 */ /* 0x000fe20000800000 */
[----:B------:R-:W-:Y:S01]  /*6350*/  BSSY B1, `(.L_x_109) ;  /* 0x0000033000017945 */ /* 0x000fe20003800000 */
[----:B------:R-:W-:Y:S01]  /*6360*/  @!P4 LOP3.LUT P1, RZ, R63, 0xff, RZ, 0xc0, !PT ;  /* 0x000000ff3fffc812 */ /* 0x000fe2000782c0ff */
[----:B------:R-:W-:Y:S01]  /*6370*/  IMAD.MOV.U32 R39, RZ, RZ, 0x1 ;  /* 0x00000001ff277424 */ /* 0x000fe200078e00ff */
[----:B------:R-:W-:Y:S01]  /*6380*/  @!P4 SEL R0, RZ, 0xffffffff, P2 ;  /* 0xffffffffff00c807 */ /* 0x000fe20001000000 */
[C---:B------:R-:W-:Y:S01]  /*6390*/  IMAD R34, R30.reuse, 0x40, R33 ;  /* 0x000000401e227824 */ /* 0x040fe200078e0221 */
[----:B------:R-:W-:Y:S01]  /*63a0*/  LOP3.LUT R75, R75, 0x1, RZ, 0x3c, !PT ;  /* 0x000000014b4b7812 */ /* 0x000fe200078e3cff */
[----:B------:R-:W-:Y:S01]  /*63b0*/  IMAD.MOV.U32 R38, RZ, RZ, RZ ;  /* 0x000000ffff267224 */ /* 0x000fe200078e00ff */
[----:B------:R-:W-:Y:S02]  /*63c0*/  @P0 SEL R0, R5, R0, !P1 ;  /* 0x0000000005000207 */ /* 0x000fe40004800000 */
[----:B------:R-:W-:Y:S02]  /*63d0*/  CS2R R50, SRZ ;  /* 0x0000000000327805 */ /* 0x000fe4000001ff00 */
[----:B------:R-:W-:Y:S02]  /*63e0*/  LEA R78, R30, UR44, 0x3 ;  /* 0x0000002c1e4e7c11 */ /* 0x000fe4000f8e18ff */
[----:B------:R-:W-:Y:S02]  /*63f0*/  CS2R R48, SRZ ;  /* 0x0000000000307805 */ /* 0x000fe4000001ff00 */
[----:B------:R-:W-:Y:S02]  /*6400*/  @!P4 LOP3.LUT R0, R0, 0x1, RZ, 0xc0, !PT ;  /* 0x000000010000c812 */ /* 0x000fe400078ec0ff */
[----:B------:R-:W-:Y:S02]  /*6410*/  CS2R R42, SRZ ;  /* 0x00000000002a7805 */ /* 0x000fe4000001ff00 */
[----:B------:R-:W-:Y:S02]  /*6420*/  SHF.L.U32 R3, R74, 0x1f, RZ ;  /* 0x0000001f4a037819 */ /* 0x000fe400000006ff */
[----:B------:R-:W-:Y:S02]  /*6430*/  CS2R R40, SRZ ;  /* 0x0000000000287805 */ /* 0x000fe4000001ff00 */
[----:B------:R-:W-:Y:S01]  /*6440*/  ISETP.NE.U32.OR P6, PT, R0, 0x1, P4 ;  /* 0x000000010000780c */ /* 0x000fe200027c5470 */
[----:B------:R-:W-:Y:S01]  /*6450*/  VIADD R86, R81, UR44 ;  /* 0x0000002c51567c36 */ /* 0x000fe20008000000 */
[----:B------:R-:W-:Y:S02]  /*6460*/  SEL R0, RZ, 0xffffffff, P2 ;  /* 0xffffffffff007807 */ /* 0x000fe40001000000 */
[----:B------:R-:W-:Y:S02]  /*6470*/  LOP3.LUT P2, R79, R63, 0xff, RZ, 0xc0, !PT ;  /* 0x000000ff3f4f7812 */ /* 0x000fe4000784c0ff */
[----:B------:R-:W-:Y:S02]  /*6480*/  P2R R82, PR, RZ, 0x40 ;  /* 0x00000040ff527803 */ /* 0x000fe40000000000 */
[----:B------:R-:W-:Y:S04]  /*6490*/  @P3 SEL R0, R5, R0, !P2 ;  /* 0x0000000005003207 */ /* 0x000fe80005000000 */
[----:B------:R-:W-:Y:S02]  /*64a0*/  LOP3.LUT R0, R0, 0x1, RZ, 0xc0, !PT ;  /* 0x0000000100007812 */ /* 0x000fe400078ec0ff */
[----:B------:R-:W-:Y:S02]  /*64b0*/  @P6 SHF.L.U32 R2, R75, 0x1f, RZ ;  /* 0x0000001f4b026819 */ /* 0x000fe400000006ff */
[----:B------:R-:W-:Y:S02]  /*64c0*/  ISETP.NE.U32.AND P5, PT, R0, 0x1, PT ;  /* 0x000000010000780c */ /* 0x000fe40003fa5070 */
[----:B------:R-:W1:Y:S02]  /*64d0*/  @P6 SYNCS.PHASECHK.TRANS64.TRYWAIT P1, [UR44+0x30], R2 ;  /* 0x00003002ff0065a7 */ /* 0x000e64000802112c */
[----:B------:R-:W-:Y:S01]  /*64e0*/  P2R R84, PR, RZ, 0x20 ;  /* 0x00000020ff547803 */ /* 0x000fe20000000000 */
[----:B------:R2:W4:Y:S01]  /*64f0*/  SYNCS.PHASECHK.TRANS64.TRYWAIT P0, [R78+URZ+0xa0], R3 ;  /* 0x0000a0034e0075a7 */ /* 0x00052200080011ff */
[----:B-1----:R-:W-:Y:S01]  /*6500*/  @P6 SEL R39, RZ, 0x1, !P1 ;  /* 0x00000001ff276807 */ /* 0x002fe20004800000 */
[----:B--2---:R-:W-:Y:S06]  /*6510*/  @!P6 BRA `(.L_x_110) ;  /* 0x000000000058e947 */ /* 0x004fec0003800000 */
[C---:B------:R-:W-:Y:S01]  /*6520*/  VIADD R0, R86.reuse, 0x200 ;  /* 0x0000020056007836 */ /* 0x040fe20000000000 */
[----:B------:R-:W-:Y:S01]  /*6530*/  LOP3.LUT P6, RZ, R69, 0x40, RZ, 0xc0, !PT ;  /* 0x0000004045ff7812 */ /* 0x000fe200078cc0ff */
[----:B------:R-:W-:Y:S01]  /*6540*/  BSSY B0, `(.L_x_111) ;  /* 0x000000e000007945 */ /* 0x000fe20003800000 */
[----:B------:R-:W-:Y:S01]  /*6550*/  ISETP.NE.AND P2, PT, R39, RZ, PT ;  /* 0x000000ff2700720c */ /* 0x000fe20003f45270 */
[----:B------:R-:W-:Y:S01]  /*6560*/  @P5 VIADD R2, R86, 0x210 ;  /* 0x0000021056025836 */ /* 0x000fe20000000000 */
[----:B------:R-:W-:Y:S01]  /*6570*/  PLOP3.LUT P1, PT, PT, PT, PT, 0x8, 0x80 ;  /* 0x000000000080781c */ /* 0x000fe20003f2e170 */
[----:B------:R-:W-:Y:S01]  /*6580*/  IMAD.MOV.U32 R51, RZ, RZ, RZ ;  /* 0x000000ffff337224 */ /* 0x000fe200078e00ff */
[----:B------:R-:W-:Y:S02]  /*6590*/  @P5 PLOP3.LUT P1, PT, P6, PT, PT, 0x80, 0x8 ;  /* 0x000000000008581c */ /* 0x000fe4000372f070 */
[----:B------:R-:W-:Y:S02]  /*65a0*/  CS2R R48, SRZ ;  /* 0x0000000000307805 */ /* 0x000fe4000001ff00 */
[----:B------:R-:W-:Y:S02]  /*65b0*/  CS2R R42, SRZ ;  /* 0x00000000002a7805 */ /* 0x000fe4000001ff00 */
[----:B------:R-:W-:Y:S07]  /*65c0*/  CS2R R40, SRZ ;  /* 0x0000000000287805 */ /* 0x000fee000001ff00 */
[----:B------:R-:W-:Y:S01]  /*65d0*/  @P1 VIADD R2, R0, 0xfffffff0 ;  /* 0xfffffff000021836 */ /* 0x000fe20000000000 */
[----:B------:R-:W-:Y:S06]  /*65e0*/  @P2 BRA `(.L_x_112) ;  /* 0x00000000000c2947 */ /* 0x000fec0003800000 */
[----:B------:R-:W-:Y:S04]  /*65f0*/  SHF.L.U32 R5, R75, 0x1f, RZ ;  /* 0x0000001f4b057819 */ /* 0x000fe800000006ff */
[----:B------:R-:W1:Y:S02]  /*6600*/  SYNCS.PHASECHK.TRANS64.TRYWAIT P1, [UR44+0x30], R5 ;  /* 0x00003005ff0075a7 */ /* 0x000e64000802112c */
[----:B-1----:R-:W-:Y:S05]  /*6610*/  @!P1 BRA `(.L_x_113) ;  /* 0x0000003000249947 */ /* 0x002fea0003800000 */
.L_x_112:
[----:B------:R-:W-:Y:S05]  /*6620*/  BSYNC B0 ;  /* 0x0000000000007941 */ /* 0x000fea0003800000 */
.L_x_111:
[----:B------:R-:W-:Y:S01]  /*6630*/  ISETP.NE.AND P1, PT, R84, RZ, PT ;  /* 0x000000ff5400720c */ /* 0x000fe20003f25270 */
[----:B------:R-:W-:Y:S11]  /*6640*/  HFMA2 R38, -RZ, RZ, 0, 5.9604644775390625e-08 ;  /* 0x00000001ff267431 */ /* 0x000ff600000001ff */
[----:B------:R-:W-:Y:S01]  /*6650*/  @!UPT UIADD3 URZ, UPT, UPT, URZ, URZ, URZ ;  /* 0x000000fffffff290 */ /* 0x000fe2000fffe0ff */
[----:B------:R2:W1:Y:S04]  /*6660*/  @P1 LDS.128 R48, [R2] ;  /* 0x0000000002301984 */ /* 0x0004680000000c00 */
[----:B------:R2:W1:Y:S02]  /*6670*/  @P1 LDS.128 R40, [R81+UR44+0x200] ;  /* 0x0002002c51281984 */ /* 0x0004640008000c00 */
.L_x_110:
[----:B------:R-:W-:Y:S05]  /*6680*/  BSYNC B1 ;  /* 0x0000000000017941 */ /* 0x000fea0003800000 */
.L_x_109:
[----:B-1----:R-:W-:Y:S04]  /*6690*/  SHF.R.U32.HI R5, RZ, 0x15, R34 ;  /* 0x00000015ff057819 */ /* 0x002fe80000011622 */
[----:B------:R-:W-:Y:S01]  /*66a0*/  LOP3.LUT P1, RZ, R5, 0x3, R70, 0x48, !PT ;  /* 0x0000000305ff7812 */ /* 0x000fe20007824846 */
[----:B------:R-:W-:Y:S01]  /*66b0*/  @!UPT UIADD3 URZ, UPT, UPT, URZ, URZ, URZ ;  /* 0x000000fffffff290 */ /* 0x000fe2000fffe0ff */
[----:B----4-:R-:W-:Y:S11]  /*66c0*/  @P0 BRA `(.L_x_114) ;  /* 0x0000000000080947 */ /* 0x010ff60003800000 */
[----:B------:R-:W1:Y:S02]  /*66d0*/  SYNCS.PHASECHK.TRANS64.TRYWAIT P0, [R78+URZ+0xa0], R3 ;  /* 0x0000a0034e0075a7 */ /* 0x000e6400080011ff */
[----:B-1----:R-:W-:Y:S05]  /*66e0*/  @!P0 BRA `(.L_x_115) ;  /* 0x0000003000088947 */ /* 0x002fea0003800000 */
.L_x_114:
[----:B------:R-:W-:Y:S05]  /*66f0*/  @!P1 BRA `(.L_x_116) ;  /* 0x0000000000409947 */ /* 0x000fea0003800000 */
[----:B------:R-:W4:Y:S01]  /*6700*/  LDCU.64 UR8, c[0x4][0x70] ;  /* 0x01000e00ff0877ac */ /* 0x000f220008000a00 */
[----:B-1----:R-:W-:Y:S01]  /*6710*/  MOV R3, 0x0 ;  /* 0x0000000000037802 */ /* 0x002fe20000000f00 */
[----:B------:R-:W-:Y:S02]  /*6720*/  HFMA2 R12, -RZ, RZ, 0, 5.9604644775390625e-08 ;  /* 0x00000001ff0c7431 */ /* 0x000fe400000001ff */
[----:B------:R-:W-:Y:S02]  /*6730*/  IMAD.MOV.U32 R8, RZ, RZ, 0x192 ;  /* 0x00000192ff087424 */ /* 0x000fe400078e00ff */
[----:B------:R-:W-:Y:S01]  /*6740*/  IMAD.MOV.U32 R13, RZ, RZ, RZ ;  /* 0x000000ffff0d7224 */ /* 0x000fe200078e00ff */
[----:B------:R-:W1:Y:S01]  /*6750*/  LDCU.64 UR6, c[0x4][0x78] ;  /* 0x01000f00ff0677ac */ /* 0x000e620008000a00 */
[----:B--2---:R-:W2:Y:S01]  /*6760*/  LDC.64 R2, c[0x4][R3] ;  /* 0x0100000003027b82 */ /* 0x004ea20000000a00 */
[----:B------:R-:W5:Y:S01]  /*6770*/  LDCU.64 UR4, c[0x4][0x10] ;  /* 0x01000200ff0477ac */ /* 0x000f620008000a00 */
[----:B----4-:R-:W-:Y:S01]  /*6780*/  MOV R5, UR9 ;  /* 0x0000000900057c02 */ /* 0x010fe20008000f00 */
[----:B------:R-:W-:Y:S01]  /*6790*/  IMAD.U32 R4, RZ, RZ, UR8 ;  /* 0x00000008ff047e24 */ /* 0x000fe2000f8e00ff */
[----:B-1----:R-:W-:Y:S01]  /*67a0*/  MOV R7, UR7 ;  /* 0x0000000700077c02 */ /* 0x002fe20008000f00 */
[----:B------:R-:W-:Y:S01]  /*67b0*/  IMAD.U32 R6, RZ, RZ, UR6 ;  /* 0x00000006ff067e24 */ /* 0x000fe2000f8e00ff */
[----:B-----5:R-:W-:Y:S01]  /*67c0*/  MOV R11, UR5 ;  /* 0x00000005000b7c02 */ /* 0x020fe20008000f00 */
[----:B------:R-:W-:Y:S02]  /*67d0*/  IMAD.U32 R10, RZ, RZ, UR4 ;  /* 0x00000004ff0a7e24 */ /* 0x000fe4000f8e00ff */
[----:B------:R-:W-:Y:S07]  /*67e0*/  LEPC R20, `(.L_x_116) ;  /* 0x000000001014794e */ /* 0x000fee0000000000 */
[----:B--23--:R-:W-:Y:S05]  /*67f0*/  CALL.ABS.NOINC R2 ;  /* 0x0000000002007343 */ /* 0x00cfea0003c00000 */
.L_x_116:
[----:B------:R-:W-:Y:S05]  /*6800*/  WARPSYNC.ALL ;  /* 0x0000000000007948 */ /* 0x000fea0003800000 */
[----:B------:R-:W-:Y:S01]  /*6810*/  R2UR UR4, R34 ;  /* 0x00000000220472ca */ /* 0x000fe200000e0000 */
[--C-:B------:R-:W-:Y:S01]  /*6820*/  HADD2.F32 R20, -RZ, R40.reuse.H0_H0 ;  /* 0x20000028ff147230 */ /* 0x100fe20000004100 */
[----:B------:R-:W-:Y:S01]  /*6830*/  MOV R85, 0x10 ;  /* 0x0000001000557802 */ /* 0x000fe20000000f00 */
[----:B------:R-:W-:Y:S01]  /*6840*/  HADD2.F32 R21, -RZ, R40.H1_H1 ;  /* 0x30000028ff157230 */ /* 0x000fe20000004100 */
[----:B------:R-:W-:Y:S01]  /*6850*/  LOP3.LUT P6, RZ, R69, 0x40, RZ, 0xc0, !PT ;  /* 0x0000004045ff7812 */ /* 0x000fe200078cc0ff */
[----:B------:R-:W-:Y:S01]  /*6860*/  HADD2.F32 R36, -RZ, R41.H1_H1 ;  /* 0x30000029ff247230 */ /* 0x000fe20000004100 */
[----:B------:R-:W-:Y:S01]  /*6870*/  ISETP.NE.AND P0, PT, R76, RZ, PT ;  /* 0x000000ff4c00720c */ /* 0x000fe20003f05270 */
[----:B------:R-:W-:Y:S01]  /*6880*/  HADD2.F32 R37, -RZ, R43.H0_H0 ;  /* 0x2000002bff257230 */ /* 0x000fe20000004100 */
[----:B------:R-:W-:Y:S01]  /*6890*/  SEL R85, R85, 0xfffffff0, !P6 ;  /* 0xfffffff055557807 */ /* 0x000fe20007000000 */
[----:B------:R-:W-:Y:S03]  /*68a0*/  BSSY.RECONVERGENT B0, `(.L_x_117) ;  /* 0x000004f000007945 */ /* 0x000fe60003800200 */
[----:B------:R-:W-:Y:S01]  /*68b0*/  IADD3 R83, PT, PT, R86, R85, RZ ;  /* 0x0000005556537210 */ /* 0x000fe20007ffe0ff */
[----:B------:R-:W3:Y:S02]  /*68c0*/  LDTM.x16 R4, tmem[UR4] ;  /* 0x00000004000479ee */ /* 0x000ee40008240000 */
[C---:B---3--:R-:W-:Y:S01]  /*68d0*/  FMUL R0, R32.reuse, R4 ;  /* 0x0000000420007220 */ /* 0x048fe20000400000 */
[C---:B--2---:R-:W-:Y:S01]  /*68e0*/  FMUL R2, R32.reuse, R5 ;  /* 0x0000000520027220 */ /* 0x044fe20000400000 */
[C---:B-1----:R-:W-:Y:S01]  /*68f0*/  FMUL R3, R32.reuse, R6 ;  /* 0x0000000620037220 */ /* 0x042fe20000400000 */
[C---:B------:R-:W-:Y:S01]  /*6900*/  FMUL R7, R32.reuse, R7 ;  /* 0x0000000720077220 */ /* 0x040fe20000400000 */
[C---:B------:R-:W-:Y:S01]  /*6910*/  FFMA R0, R35.reuse, R20, R0 ;  /* 0x0000001423007223 */ /* 0x040fe20000000000 */
[----:B------:R-:W-:Y:S02]  /*6920*/  HADD2.F32 R20, -RZ, R41.H0_H0 ;  /* 0x20000029ff147230 */ /* 0x000fe40000004100 */
[C---:B------:R-:W-:Y:S01]  /*6930*/  FFMA R2, R35.reuse, R21, R2 ;  /* 0x0000001523027223 */ /* 0x040fe20000000002 */
[--C-:B------:R-:W-:Y:S02]  /*6940*/  HADD2.F32 R21, -RZ, R42.reuse.H0_H0 ;  /* 0x2000002aff157230 */ /* 0x100fe40000004100 */
[C---:B------:R-:W-:Y:S01]  /*6950*/  FMUL R4, R32.reuse, R8 ;  /* 0x0000000820047220 */ /* 0x040fe20000400000 */
[C---:B------:R-:W-:Y:S01]  /*6960*/  FMUL R5, R32.reuse, R9 ;  /* 0x0000000920057220 */ /* 0x040fe20000400000 */
[C---:B------:R-:W-:Y:S01]  /*6970*/  FFMA R3, R35.reuse, R20, R3 ;  /* 0x0000001423037223 */ /* 0x040fe20000000003 */
[----:B------:R-:W-:Y:S02]  /*6980*/  HADD2.F32 R20, -RZ, R42.H1_H1 ;  /* 0x3000002aff147230 */ /* 0x000fe40000004100 */
[C---:B------:R-:W-:Y:S01]  /*6990*/  FFMA R7, R35.reuse, R36, R7 ;  /* 0x0000002423077223 */ /* 0x040fe20000000007 */
[C---:B------:R-:W-:Y:S01]  /*69a0*/  FMUL R6, R32.reuse, R10 ;  /* 0x0000000a20067220 */ /* 0x040fe20000400000 */
[----:B------:R-:W-:Y:S02]  /*69b0*/  HADD2.F32 R36, -RZ, R43.H1_H1 ;  /* 0x3000002bff247230 */ /* 0x000fe40000004100 */
[C---:B------:R-:W-:Y:S01]  /*69c0*/  FMUL R11, R32.reuse, R11 ;  /* 0x0000000b200b7220 */ /* 0x040fe20000400000 */
[C---:B------:R-:W-:Y:S01]  /*69d0*/  FFMA R4, R35.reuse, R21, R4 ;  /* 0x0000001523047223 */ /* 0x040fe20000000004 */
[C---:B------:R-:W-:Y:S01]  /*69e0*/  FFMA R5, R35.reuse, R20, R5 ;  /* 0x0000001423057223 */ /* 0x040fe20000000005 */
[C---:B------:R-:W-:Y:S01]  /*69f0*/  FFMA R6, R35.reuse, R37, R6 ;  /* 0x0000002523067223 */ /* 0x040fe20000000006 */
[--C-:B------:R-:W-:Y:S02]  /*6a00*/  HADD2.F32 R20, -RZ, R48.reuse.H0_H0 ;  /* 0x20000030ff147230 */ /* 0x100fe40000004100 */
[C---:B------:R-:W-:Y:S01]  /*6a10*/  FFMA R11, R35.reuse, R36, R11 ;  /* 0x00000024230b7223 */ /* 0x040fe2000000000b */
[C---:B------:R-:W-:Y:S01]  /*6a20*/  FMUL R8, R32.reuse, R12 ;  /* 0x0000000c20087220 */ /* 0x040fe20000400000 */
[----:B------:R-:W-:Y:S02]  /*6a30*/  HADD2.F32 R36, -RZ, R48.H1_H1 ;  /* 0x30000030ff247230 */ /* 0x000fe40000004100 */
[C---:B------:R-:W-:Y:S01]  /*6a40*/  FMUL R9, R32.reuse, R13 ;  /* 0x0000000d20097220 */ /* 0x040fe20000400000 */
[--C-:B------:R-:W-:Y:S02]  /*6a50*/  HADD2.F32 R21, -RZ, R49.reuse.H0_H0 ;  /* 0x20000031ff157230 */ /* 0x100fe40000004100 */
[C---:B------:R-:W-:Y:S01]  /*6a60*/  FMUL R10, R32.reuse, R14 ;  /* 0x0000000e200a7220 */ /* 0x040fe20000400000 */
[C---:B------:R-:W-:Y:S01]  /*6a70*/  FFMA R8, R35.reuse, R20, R8 ;  /* 0x0000001423087223 */ /* 0x040fe20000000008 */
[----:B------:R-:W-:Y:S02]  /*6a80*/  HADD2.F32 R20, -RZ, R49.H1_H1 ;  /* 0x30000031ff147230 */ /* 0x000fe40000004100 */
[C---:B------:R-:W-:Y:S01]  /*6a90*/  FFMA R9, R35.reuse, R36, R9 ;  /* 0x0000002423097223 */ /* 0x040fe20000000009 */
[C---:B------:R-:W-:Y:S01]  /*6aa0*/  FMUL R15, R32.reuse, R15 ;  /* 0x0000000f200f7220 */ /* 0x040fe20000400000 */
[C---:B------:R-:W-:Y:S01]  /*6ab0*/  FFMA R10, R35.reuse, R21, R10 ;  /* 0x00000015230a7223 */ /* 0x040fe2000000000a */
[--C-:B------:R-:W-:Y:S02]  /*6ac0*/  HADD2.F32 R21, -RZ, R50.reuse.H0_H0 ;  /* 0x20000032ff157230 */ /* 0x100fe40000004100 */
[C---:B------:R-:W-:Y:S01]  /*6ad0*/  FMUL R12, R32.reuse, R16 ;  /* 0x00000010200c7220 */ /* 0x040fe20000400000 */
[----:B------:R-:W-:Y:S02]  /*6ae0*/  HADD2.F32 R36, -RZ, R50.H1_H1 ;  /* 0x30000032ff247230 */ /* 0x000fe40000004100 */
[C---:B------:R-:W-:Y:S01]  /*6af0*/  FFMA R15, R35.reuse, R20, R15 ;  /* 0x00000014230f7223 */ /* 0x040fe2000000000f */
[C---:B------:R-:W-:Y:S01]  /*6b00*/  FMUL R13, R32.reuse, R17 ;  /* 0x00000011200d7220 */ /* 0x040fe20000400000 */
[--C-:B------:R-:W-:Y:S02]  /*6b10*/  HADD2.F32 R37, -RZ, R51.reuse.H0_H0 ;  /* 0x20000033ff257230 */ /* 0x100fe40000004100 */
[C---:B------:R-:W-:Y:S01]  /*6b20*/  FMUL R14, R32.reuse, R18 ;  /* 0x00000012200e7220 */ /* 0x040fe20000400000 */
[----:B------:R-:W-:Y:S02]  /*6b30*/  HADD2.F32 R20, -RZ, R51.H1_H1 ;  /* 0x30000033ff147230 */ /* 0x000fe40000004100 */
[----:B------:R-:W-:Y:S01]  /*6b40*/  FMUL R19, R32, R19 ;  /* 0x0000001320137220 */ /* 0x000fe20000400000 */
[----:B------:R-:W-:Y:S01]  /*6b50*/  F2FP.F16.F32.PACK_AB R44, R2, R0 ;  /* 0x00000000022c723e */ /* 0x000fe200000000ff */
[----:B------:R-:W-:Y:S01]  /*6b60*/  FFMA R12, R35, R21, R12 ;  /* 0x00000015230c7223 */ /* 0x000fe2000000000c */
[----:B------:R-:W-:Y:S01]  /*6b70*/  F2FP.F16.F32.PACK_AB R45, R7, R3 ;  /* 0x00000003072d723e */ /* 0x000fe200000000ff */
[----:B------:R-:W-:Y:S01]  /*6b80*/  FFMA R13, R35, R36, R13 ;  /* 0x00000024230d7223 */ /* 0x000fe2000000000d */
[----:B------:R-:W-:Y:S01]  /*6b90*/  F2FP.F16.F32.PACK_AB R46, R5, R4 ;  /* 0x00000004052e723e */ /* 0x000fe200000000ff */
[----:B------:R-:W-:Y:S01]  /*6ba0*/  FFMA R14, R35, R37, R14 ;  /* 0x00000025230e7223 */ /* 0x000fe2000000000e */
[----:B------:R-:W-:Y:S01]  /*6bb0*/  F2FP.F16.F32.PACK_AB R47, R11, R6 ;  /* 0x000000060b2f723e */ /* 0x000fe200000000ff */
[----:B------:R-:W-:Y:S01]  /*6bc0*/  FFMA R19, R35, R20, R19 ;  /* 0x0000001423137223 */ /* 0x000fe20000000013 */
[----:B------:R-:W-:Y:S02]  /*6bd0*/  F2FP.F16.F32.PACK_AB R88, R9, R8 ;  /* 0x000000080958723e */ /* 0x000fe400000000ff */
[----:B------:R-:W-:Y:S01]  /*6be0*/  F2FP.F16.F32.PACK_AB R89, R15, R10 ;  /* 0x0000000a0f59723e */ /* 0x000fe200000000ff */
[----:B------:R1:W-:Y:S01]  /*6bf0*/  STS.128 [R81+UR44+0x200], R44 ;  /* 0x0002002c51007988 */ /* 0x0003e20008000c2c */
[----:B------:R-:W-:Y:S02]  /*6c00*/  F2FP.F16.F32.PACK_AB R90, R13, R12 ;  /* 0x0000000c0d5a723e */ /* 0x000fe400000000ff */
[----:B------:R-:W-:Y:S05]  /*6c10*/  F2FP.F16.F32.PACK_AB R91, R19, R14 ;  /* 0x0000000e135b723e */ /* 0x000fea00000000ff */
[----:B------:R1:W-:Y:S01]  /*6c20*/  STS.128 [R83+0x200], R88 ;  /* 0x0002005853007388 */ /* 0x0003e20000000c00 */
[----:B------:R-:W-:Y:S01]  /*6c30*/  @!PT LDS RZ, [RZ] ;  /* 0x00000000fffff984 */ /* 0x000fe20000000800 */
[----:B------:R-:W-:Y:S01]  /*6c40*/  @!PT LDS RZ, [RZ] ;  /* 0x00000000fffff984 */ /* 0x000fe20000000800 */
[----:B------:R-:W-:Y:S01]  /*6c50*/  @!PT LDS RZ, [RZ] ;  /* 0x00000000fffff984 */ /* 0x000fe20000000800 */
[----:B------:R-:W-:Y:S01]  /*6c60*/  @!PT LDS RZ, [RZ] ;  /* 0x00000000fffff984 */ /* 0x000fe20000000800 */
[----:B------:R2:W-:Y:S07]  /*6c70*/  MEMBAR.ALL.CTA ;  /* 0x0000000000007992 */ /* 0x0005ee0000008000 */
[----:B--2---:R-:W2:Y:S02]  /*6c80*/  FENCE.VIEW.ASYNC.S ;  /* 0x00000000000073c6 */ /* 0x004ea40000000000 */
[----:B--2---:R-:W-:Y:S06]  /*6c90*/  BAR.SYNC.DEFER_BLOCKING 0x1, 0x80 ;  /* 0x0042000000007b1d */ /* 0x004fec0000010000 */
[----:B------:R-:W-:Y:S05]  /*6ca0*/  @P0 BRA `(.L_x_118) ;  /* 0x0000000000380947 */ /* 0x000fea0003800000 */
[----:B------:R-:W-:Y:S02]  /*6cb0*/  UIADD3 UR4, UPT, UPT, UR44, 0x200, URZ ;  /* 0x000002002c047890 */ /* 0x000fe4000fffe0ff */
[----:B------:R-:W-:Y:S01]  /*6cc0*/  UIADD3 UR8, UP0, UPT, UR50, 0x680, URZ ;  /* 0x0000068032087890 */ /* 0x000fe2000ff1e0ff */
[----:B------:R-:W-:Y:S01]  /*6cd0*/  UMOV UR43, UR36 ;  /* 0x00000024002b7c82 */ /* 0x000fe20008000000 */
[----:B------:R-:W-:Y:S02]  /*6ce0*/  UIADD3 UR5, UPT, UPT, UR41, 0x40, URZ ;  /* 0x0000004029057890 */ /* 0x000fe4000fffe0ff */
[----:B------:R-:W-:Y:S01]  /*6cf0*/  MOV R71, UR4 ;  /* 0x0000000400477c02 */ /* 0x000fe20008000f00 */
[----:B------:R-:W-:Y:S02]  /*6d00*/  UIADD3.X UR9, UPT, UPT, URZ, UR51, URZ, UP0, !UPT ;  /* 0x00000033ff097290 */ /* 0x000fe400087fe4ff */
[----:B------:R-:W-:Y:S01]  /*6d10*/  UIADD3 UR4, UPT, UPT, UR44, 0xa00, URZ ;  /* 0x00000a002c047890 */ /* 0x000fe2000fffe0ff */
[----:B------:R-:W-:Y:S01]  /*6d20*/  R2UR UR40, R71 ;  /* 0x00000000472872ca */ /* 0x000fe200000e0000 */
[----:B------:R-:W-:Y:S01]  /*6d30*/  UMOV UR6, UR42 ;  /* 0x0000002a00067c82 */ /* 0x000fe20008000000 */
[----:B------:R-:W-:Y:S11]  /*6d40*/  UMOV UR7, UR36 ;  /* 0x0000002400077c82 */ /* 0x000ff60008000000 */
[----:B------:R2:W-:Y:S01]  /*6d50*/  UTMASTG.3D [UR40], [UR8] ;  /* 0x00000028080073b5 */ /* 0x0005e20008010000 */
[----:B------:R2:W-:Y:S01]  /*6d60*/  UTMASTG.3D [UR4], [UR8] ;  /* 0x00000004080073b5 */ /* 0x0005e20008010000 */
[----:B------:R0:W-:Y:S01]  /*6d70*/  UTMACMDFLUSH ;  /* 0x00000000000079b7 */ /* 0x0001e20000000000 */
[----:B--2---:R-:W-:Y:S04]  /*6d80*/  DEPBAR.LE SB0, 0x1 ;  /* 0x000080400000791a */ /* 0x004fe80000000000 */
.L_x_118:
[----:B------:R-:W-:Y:S05]  /*6d90*/  BSYNC.RECONVERGENT B0 ;  /* 0x0000000000007941 */ /* 0x000fea0003800200 */
.L_x_117:
[----:B------:R-:W-:Y:S01]  /*6da0*/  BAR.SYNC.DEFER_BLOCKING 0x1, 0x80 ;  /* 0x0042000000007b1d */ /* 0x000fe20000010000 */
[----:B------:R-:W-:Y:S01]  /*6db0*/  ISETP.NE.AND P1, PT, R82, RZ, PT ;  /* 0x000000ff5200720c */ /* 0x000fe20003f25270 */
[----:B------:R-:W-:Y:S01]  /*6dc0*/  UISETP.NE.AND UP0, UPT, UR45, URZ, UPT ;  /* 0x000000ff2d00728c */ /* 0x000fe2000bf05270 */
[----:B------:R-:W-:Y:S11]  /*6dd0*/  LEA R3, R38, UR44, 0x3 ;  /* 0x0000002c26037c11 */ /* 0x000ff6000f8e18ff */
[----:B------:R-:W-:Y:S01]  /*6de0*/  @P1 SHF.L.U32 R2, R75, 0x1f, RZ ;  /* 0x0000001f4b021819 */ /* 0x000fe200000006ff */
[----:B------:R-:W-:Y:S06]  /*6df0*/  BRA.U !UP0, `(.L_x_119) ;  /* 0x0000000108247547 */ /* 0x000fec000b800000 */
[----:B------:R-:W-:Y:S01]  /*6e00*/  IMAD.U32 R5, RZ, RZ, UR48 ;  /* 0x00000030ff057e24 */ /* 0x000fe2000f8e00ff */
[----:B------:R-:W-:Y:S01]  /*6e10*/  MOV R0, UR37 ;  /* 0x0000002500007c02 */ /* 0x000fe20008000f00 */
[----:B------:R-:W-:Y:S03]  /*6e20*/  UIADD3 UR48, UPT, UPT, UR48, 0x1, URZ ;  /* 0x0000000130307890 */ /* 0x000fe6000fffe0ff */
[----:B------:R-:W-:Y:S01]  /*6e30*/  @P1 LEA R5, R5, UR44, 0x3 ;  /* 0x0000002c05051c11 */ /* 0x000fe2000f8e18ff */
[----:B------:R-:W-:Y:S04]  /*6e40*/  UISETP.NE.AND UP0, UPT, UR48, 0x4, UPT ;  /* 0x000000043000788c */ /* 0x000fe8000bf05270 */
[----:B------:R-:W-:Y:S01]  /*6e50*/  @P1 VIADD R5, R5, 0x50 ;  /* 0x0000005005051836 */ /* 0x000fe20000000000 */
[----:B------:R-:W-:Y:S04]  /*6e60*/  USEL UR48, UR48, URZ, UP0 ;  /* 0x000000ff30307287 */ /* 0x000fe80008000000 */
[----:B------:R-:W-:Y:S04]  /*6e70*/  @P1 PRMT R0, R0, 0x654, R5 ;  /* 0x0000065400001816 */ /* 0x000fe80000000005 */
[----:B------:R2:W-:Y:S04]  /*6e80*/  @P1 SYNCS.ARRIVE.TRANS64.RED.A1T0 RZ, [R0+URZ], RZ ;  /* 0x000000ff00ff19a7 */ /* 0x0005e800081004ff */
.L_x_119:
[----:B------:R-:W3:Y:S01]  /*6e90*/  @P1 SYNCS.PHASECHK.TRANS64.TRYWAIT P0, [R3+URZ+0x30], R2 ;  /* 0x00003002030015a7 */ /* 0x000ee200080011ff */
[----:B------:R-:W-:Y:S01]  /*6ea0*/  BSSY B1, `(.L_x_120) ;  /* 0x0000012000017945 */ /* 0x000fe20003800000 */
[----:B---3--:R-:W-:Y:S03]  /*6eb0*/  @P1 SEL R39, RZ, 0x1, !P0 ;  /* 0x00000001ff271807 */ /* 0x008fe60004000000 */
[----:B------:R-:W-:Y:S05]  /*6ec0*/  @!P1 BRA `(.L_x_121) ;  /* 0x00000000003c9947 */ /* 0x000fea0003800000 */
[----:B------:R-:W-:Y:S01]  /*6ed0*/  ISETP.NE.AND P1, PT, R84, RZ, PT ;  /* 0x000000ff5400720c */ /* 0x000fe20003f25270 */
[----:B------:R-:W-:Y:S01]  /*6ee0*/  BSSY B0, `(.L_x_122) ;  /* 0x0000009000007945 */ /* 0x000fe20003800000 */
[----:B------:R-:W-:Y:S11]  /*6ef0*/  ISETP.NE.AND P0, PT, R39, RZ, PT ;  /* 0x000000ff2700720c */ /* 0x000ff60003f05270 */
[----:B------:R-:W-:Y:S05]  /*6f00*/  @P1 IMAD R4, R38, 0x1000, R81 ;  /* 0x0000100026041824 */ /* 0x000fea00078e0251 */
[----:B------:R-:W-:Y:S05]  /*6f10*/  @P1 IADD3 R2, PT, PT, R4, UR44, RZ ;  /* 0x0000002c04021c10 */ /* 0x000fea000fffe0ff */
[----:B------:R-:W-:Y:S01]  /*6f20*/  @P1 IMAD.IADD R2, R85, 0x1, R2 ;  /* 0x0000000155021824 */ /* 0x000fe200078e0202 */
[----:B------:R-:W-:Y:S06]  /*6f30*/  @P0 BRA `(.L_x_123) ;  /* 0x00000000000c0947 */ /* 0x000fec0003800000 */
[----:B--2---:R-:W-:Y:S04]  /*6f40*/  SHF.L.U32 R0, R75, 0x1f, RZ ;  /* 0x0000001f4b007819 */ /* 0x004fe800000006ff */
[----:B------:R-:W2:Y:S02]  /*6f50*/  SYNCS.PHASECHK.TRANS64.TRYWAIT P0, [R3+URZ+0x30], R0 ;  /* 0x00003000030075a7 */ /* 0x000ea400080011ff */
[----:B--2---:R-:W-:Y:S05]  /*6f60*/  @!P0 BRA `(.L_x_124) ;  /* 0x0000002400fc8947 */ /* 0x004fea0003800000 */
.L_x_123:
[----:B------:R-:W-:Y:S05]  /*6f70*/  BSYNC B0 ;  /* 0x0000000000007941 */ /* 0x000fea0003800000 */
.L_x_122:
[----:B------:R-:W-:Y:S02]  /*6f80*/  ISETP.NE.AND P0, PT, R84, RZ, PT ;  /* 0x000000ff5400720c */ /* 0x000fe40003f05270 */
[----:B------:R-:W-:Y:S11]  /*6f90*/  IADD3 R38, PT, PT, R38, 0x1, RZ ;  /* 0x0000000126267810 */ /* 0x000ff60007ffe0ff */
[----:B------:R3:W4:Y:S04]  /*6fa0*/  @P0 LDS.128 R40, [R4+UR44+0x200] ;  /* 0x0002002c04280984 */ /* 0x0007280008000c00 */
[----:B------:R3:W1:Y:S02]  /*6fb0*/  @P0 LDS.128 R48, [R2+0x200] ;  /* 0x0002000002300984 */ /* 0x0006640000000c00 */
.L_x_121:
[----:B------:R-:W-:Y:S05]  /*6fc0*/  BSYNC B1 ;  /* 0x0000000000017941 */ /* 0x000fea0003800000 */
.L_x_120:
[----:B--2---:R-:W-:Y:S05]  /*6fd0*/  VIADD R3, R34, 0x10 ;  /* 0x0000001022037836 */ /* 0x004fea0000000000 */
[----:B------:R-:W-:Y:S04]  /*6fe0*/  SHF.R.U32.HI R3, RZ, 0x15, R3 ;  /* 0x00000015ff037819 */ /* 0x000fe80000011603 */
[----:B------:R-:W-:Y:S11]  /*6ff0*/  LOP3.LUT P0, RZ, R3, 0x3, R70, 0x48, !PT ;  /* 0x0000000303ff7812 */ /* 0x000ff60007804846 */
[----:B------:R-:W-:Y:S02]  /*7000*/  @!UPT UIADD3 URZ, UPT, UPT, URZ, URZ, URZ ;  /* 0x000000fffffff290 */ /* 0x000fe4000fffe0ff */
[----:B------:R-:W-:Y:S05]  /*7010*/  @!P0 BRA `(.L_x_125) ;  /* 0x0000000000408947 */ /* 0x000fea0003800000 */
[----:B------:R-:W2:Y:S01]  /*7020*/  LDCU.64 UR8, c[0x4][0x70] ;  /* 0x01000e00ff0877ac */ /* 0x000ea20008000a00 */
[----:B------:R-:W-:Y:S01]  /*7030*/  MOV R3, 0x0 ;  /* 0x0000000000037802 */ /* 0x000fe20000000f00 */
[----:B------:R-:W-:Y:S02]  /*7040*/  HFMA2 R12, -RZ, RZ, 0, 5.9604644775390625e-08 ;  /* 0x00000001ff0c7431 */ /* 0x000fe400000001ff */
[----:B------:R-:W-:Y:S02]  /*7050*/  IMAD.MOV.U32 R8, RZ, RZ, 0x192 ;  /* 0x00000192ff087424 */ /* 0x000fe400078e00ff */
[----:B------:R-:W-:Y:S01]  /*7060*/  IMAD.MOV.U32 R13, RZ, RZ, RZ ;  /* 0x000000ffff0d7224 */ /* 0x000fe200078e00ff */
[----:B------:R-:W5:Y:S01]  /*7070*/  LDCU.64 UR6, c[0x4][0x78] ;  /* 0x01000f00ff0677ac */ /* 0x000f620008000a00 */
[----:B---3--:R-:W3:Y:S01]  /*7080*/  LDC.64 R2, c[0x4][R3] ;  /* 0x0100000003027b82 */ /* 0x008ee20000000a00 */
[----:B------:R-:W4:Y:S01]  /*7090*/  LDCU.64 UR4, c[0x4][0x10] ;  /* 0x01000200ff0477ac */ /* 0x000f220008000a00 */
[----:B--2---:R-:W-:Y:S01]  /*70a0*/  MOV R5, UR9 ;  /* 0x0000000900057c02 */ /* 0x004fe20008000f00 */
[----:B------:R-:W-:Y:S01]  /*70b0*/  IMAD.U32 R4, RZ, RZ, UR8 ;  /* 0x00000008ff047e24 */ /* 0x000fe2000f8e00ff */
[----:B-----5:R-:W-:Y:S01]  /*70c0*/  MOV R7, UR7 ;  /* 0x0000000700077c02 */ /* 0x020fe20008000f00 */
[----:B------:R-:W-:Y:S01]  /*70d0*/  IMAD.U32 R6, RZ, RZ, UR6 ;  /* 0x00000006ff067e24 */ /* 0x000fe2000f8e00ff */
[----:B----4-:R-:W-:Y:S01]  /*70e0*/  MOV R11, UR5 ;  /* 0x00000005000b7c02 */ /* 0x010fe20008000f00 */
[----:B------:R-:W-:Y:S02]  /*70f0*/  IMAD.U32 R10, RZ, RZ, UR4 ;  /* 0x00000004ff0a7e24 */ /* 0x000fe4000f8e00ff */
[----:B------:R-:W-:Y:S07]  /*7100*/  LEPC R20, `(.L_x_125) ;  /* 0x000000001014794e */ /* 0x000fee0000000000 */
[----:B-1-3--:R-:W-:Y:S05]  /*7110*/  CALL.ABS.NOINC R2 ;  /* 0x0000000002007343 */ /* 0x00afea0003c00000 */
.L_x_125:
[----:B------:R-:W-:Y:S01]  /*7120*/  ISETP.NE.AND P6, PT, R82, RZ, PT ;  /* 0x000000ff5200720c */ /* 0x000fe20003fc5270 */
[----:B------:R-:W-:Y:S05]  /*7130*/  WARPSYNC.ALL ;  /* 0x0000000000007948 */ /* 0x000fea0003800000 */
[----:B------:R-:W-:Y:S01]  /*7140*/  R2UR UR4, R34 ;  /* 0x00000000220472ca */ /* 0x000fe200000e0000 */
[--C-:B----4-:R-:W-:Y:S01]  /*7150*/  HADD2.F32 R20, -RZ, R40.reuse.H0_H0 ;  /* 0x20000028ff147230 */ /* 0x110fe20000004100 */
[----:B------:R-:W-:Y:S01]  /*7160*/  ISETP.NE.AND P0, PT, R76, RZ, PT ;  /* 0x000000ff4c00720c */ /* 0x000fe20003f05270 */
[----:B------:R-:W-:Y:S01]  /*7170*/  HADD2.F32 R21, -RZ, R40.H1_H1 ;  /* 0x30000028ff157230 */ /* 0x000fe20000004100 */
[----:B------:R-:W-:Y:S01]  /*7180*/  MOV R86, UR48 ;  /* 0x0000003000567c02 */ /* 0x000fe20008000f00 */
[--C-:B------:R-:W-:Y:S01]  /*7190*/  HADD2.F32 R36, -RZ, R41.reuse.H1_H1 ;  /* 0x30000029ff247230 */ /* 0x100fe20000004100 */
[----:B------:R-:W-:Y:S01]  /*71a0*/  MOV R87, UR37 ;  /* 0x0000002500577c02 */ /* 0x000fe20008000f00 */
[----:B-1----:R-:W-:Y:S01]  /*71b0*/  HADD2.F32 R37, -RZ, R48.H0_H0 ;  /* 0x20000030ff257230 */ /* 0x002fe20000004100 */
[----:B------:R-:W-:Y:S01]  /*71c0*/  @P6 LEA R86, R86, UR44, 0x3 ;  /* 0x0000002c56566c11 */ /* 0x000fe2000f8e18ff */
[----:B------:R-:W-:Y:S01]  /*71d0*/  BSSY.RECONVERGENT B0, `(.L_x_126) ;  /* 0x0000052000007945 */ /* 0x000fe20003800200 */
[----:B------:R-:W-:Y:S02]  /*71e0*/  @P6 SHF.L.U32 R92, R75, 0x1f, RZ ;  /* 0x0000001f4b5c6819 */ /* 0x000fe400000006ff */
[----:B------:R-:W-:Y:S01]  /*71f0*/  @P6 IADD3 R86, PT, PT, R86, 0x50, RZ ;  /* 0x0000005056566810 */ /* 0x000fe20007ffe0ff */
[----:B---3--:R-:W1:Y:S03]  /*7200*/  LDTM.x16 R4, tmem[UR4+0x10] ;  /* 0x00001004000479ee */ /* 0x008e660008240000 */
[----:B------:R-:W-:Y:S02]  /*7210*/  @P6 PRMT R86, R87, 0x654, R86 ;  /* 0x0000065457566816 */ /* 0x000fe40000000056 */
[----:B------:R-:W-:Y:S01]  /*7220*/  LEA R87, R38, UR44, 0x3 ;  /* 0x0000002c26577c11 */ /* 0x000fe2000f8e18ff */
[C---:B-1----:R-:W-:Y:S01]  /*7230*/  FMUL R0, R32.reuse, R4 ;  /* 0x0000000420007220 */ /* 0x042fe20000400000 */
[C---:B------:R-:W-:Y:S01]  /*7240*/  FMUL R2, R32.reuse, R5 ;  /* 0x0000000520027220 */ /* 0x040fe20000400000 */
[C---:B------:R-:W-:Y:S01]  /*7250*/  FMUL R3, R32.reuse, R6 ;  /* 0x0000000620037220 */ /* 0x040fe20000400000 */
[C---:B------:R-:W-:Y:S01]  /*7260*/  FMUL R7, R32.reuse, R7 ;  /* 0x0000000720077220 */ /* 0x040fe20000400000 */
[C---:B------:R-:W-:Y:S01]  /*7270*/  FFMA R0, R35.reuse, R20, R0 ;  /* 0x0000001423007223 */ /* 0x040fe20000000000 */
[----:B------:R-:W-:Y:S02]  /*7280*/  HADD2.F32 R20, -RZ, R41.H0_H0 ;  /* 0x20000029ff147230 */ /* 0x000fe40000004100 */
[C---:B------:R-:W-:Y:S01]  /*7290*/  FFMA R2, R35.reuse, R21, R2 ;  /* 0x0000001523027223 */ /* 0x040fe20000000002 */
[C---:B------:R-:W-:Y:S01]  /*72a0*/  FMUL R4, R32.reuse, R8 ;  /* 0x0000000820047220 */ /* 0x040fe20000400000 */
[C---:B------:R-:W-:Y:S01]  /*72b0*/  FMUL R5, R32.reuse, R9 ;  /* 0x0000000920057220 */ /* 0x040fe20000400000 */
[--C-:B------:R-:W-:Y:S02]  /*72c0*/  HADD2.F32 R21, -RZ, R43.reuse.H0_H0 ;  /* 0x2000002bff157230 */ /* 0x100fe40000004100 */
[C---:B------:R-:W-:Y:S01]  /*72d0*/  FFMA R3, R35.reuse, R20, R3 ;  /* 0x0000001423037223 */ /* 0x040fe20000000003 */
[--C-:B------:R-:W-:Y:S02]  /*72e0*/  HADD2.F32 R20, -RZ, R42.reuse.H0_H0 ;  /* 0x2000002aff147230 */ /* 0x100fe40000004100 */
[C---:B------:R-:W-:Y:S01]  /*72f0*/  FFMA R7, R35.reuse, R36, R7 ;  /* 0x0000002423077223 */ /* 0x040fe20000000007 */
[C---:B------:R-:W-:Y:S01]  /*7300*/  FMUL R6, R32.reuse, R10 ;  /* 0x0000000a20067220 */ /* 0x040fe20000400000 */
[----:B------:R-:W-:Y:S02]  /*7310*/  HADD2.F32 R36, -RZ, R43.H1_H1 ;  /* 0x3000002bff247230 */ /* 0x000fe40000004100 */
[C---:B------:R-:W-:Y:S01]  /*7320*/  FMUL R11, R32.reuse, R11 ;  /* 0x0000000b200b7220 */ /* 0x040fe20000400000 */
[C---:B------:R-:W-:Y:S01]  /*7330*/  FFMA R4, R35.reuse, R20, R4 ;  /* 0x0000001423047223 */ /* 0x040fe20000000004 */
[----:B------:R-:W-:Y:S02]  /*7340*/  HADD2.F32 R20, -RZ, R42.H1_H1 ;  /* 0x3000002aff147230 */ /* 0x000fe40000004100 */
[C---:B------:R-:W-:Y:S01]  /*7350*/  FMUL R8, R32.reuse, R12 ;  /* 0x0000000c20087220 */ /* 0x040fe20000400000 */
[C---:B------:R-:W-:Y:S01]  /*7360*/  FMUL R9, R32.reuse, R13 ;  /* 0x0000000d20097220 */ /* 0x040fe20000400000 */
[C---:B------:R-:W-:Y:S01]  /*7370*/  FMUL R10, R32.reuse, R14 ;  /* 0x0000000e200a7220 */ /* 0x040fe20000400000 */
[C---:B------:R-:W-:Y:S01]  /*7380*/  FMUL R15, R32.reuse, R15 ;  /* 0x0000000f200f7220 */ /* 0x040fe20000400000 */
[C---:B------:R-:W-:Y:S01]  /*7390*/  FFMA R5, R35.reuse, R20, R5 ;  /* 0x0000001423057223 */ /* 0x040fe20000000005 */
[----:B------:R-:W-:Y:S02]  /*73a0*/  HADD2.F32 R20, -RZ, R48.H1_H1 ;  /* 0x30000030ff147230 */ /* 0x000fe40000004100 */
[C---:B------:R-:W-:Y:S01]  /*73b0*/  FFMA R6, R35.reuse, R21, R6 ;  /* 0x0000001523067223 */ /* 0x040fe20000000006 */
[C---:B------:R-:W-:Y:S01]  /*73c0*/  FFMA R11, R35.reuse, R36, R11 ;  /* 0x00000024230b7223 */ /* 0x040fe2000000000b */
[C---:B------:R-:W-:Y:S01]  /*73d0*/  FFMA R8, R35.reuse, R37, R8 ;  /* 0x0000002523087223 */ /* 0x040fe20000000008 */
[--C-:B------:R-:W-:Y:S02]  /*73e0*/  HADD2.F32 R21, -RZ, R49.reuse.H0_H0 ;  /* 0x20000031ff157230 */ /* 0x100fe40000004100 */
[C---:B------:R-:W-:Y:S01]  /*73f0*/  FFMA R9, R35.reuse, R20, R9 ;  /* 0x0000001423097223 */ /* 0x040fe20000000009 */
[----:B------:R-:W-:Y:S02]  /*7400*/  HADD2.F32 R20, -RZ, R49.H1_H1 ;  /* 0x30000031ff147230 */ /* 0x000fe40000004100 */
[C---:B------:R-:W-:Y:S01]  /*7410*/  FMUL R12, R32.reuse, R16 ;  /* 0x00000010200c7220 */ /* 0x040fe20000400000 */
[C---:B------:R-:W-:Y:S01]  /*7420*/  FMUL R13, R32.reuse, R17 ;  /* 0x00000011200d7220 */ /* 0x040fe20000400000 */
[C---:B------:R-:W-:Y:S01]  /*7430*/  FFMA R10, R35.reuse, R21, R10 ;  /* 0x00000015230a7223 */ /* 0x040fe2000000000a */
[--C-:B------:R-:W-:Y:S02]  /*7440*/  HADD2.F32 R21, -RZ, R50.reuse.H0_H0 ;  /* 0x20000032ff157230 */ /* 0x100fe40000004100 */
[C---:B------:R-:W-:Y:S01]  /*7450*/  FFMA R15, R35.reuse, R20, R15 ;  /* 0x00000014230f7223 */ /* 0x040fe2000000000f */
[----:B------:R-:W-:Y:S02]  /*7460*/  HADD2.F32 R20, -RZ, R50.H1_H1 ;  /* 0x30000032ff147230 */ /* 0x000fe40000004100 */
[C---:B------:R-:W-:Y:S01]  /*7470*/  FMUL R14, R32.reuse, R18 ;  /* 0x00000012200e7220 */ /* 0x040fe20000400000 */
[--C-:B------:R-:W-:Y:S02]  /*7480*/  HADD2.F32 R37, -RZ, R51.reuse.H0_H0 ;  /* 0x20000033ff257230 */ /* 0x100fe40000004100 */
[----:B------:R-:W-:Y:S01]  /*7490*/  FMUL R19, R32, R19 ;  /* 0x0000001320137220 */ /* 0x000fe20000400000 */
[----:B------:R-:W-:Y:S01]  /*74a0*/  HADD2.F32 R36, -RZ, R51.H1_H1 ;  /* 0x30000033ff247230 */ /* 0x000fe20000004100 */
        /* <DEDUP_REMOVED lines=22> */
[----:B------:R-:W-:Y:S02]  /*7610*/  UIADD3 UR12, UP0, UPT, UR50, 0x680, URZ ;  /* 0x00000680320c7890 */ /* 0x000fe4000ff1e0ff */
[----:B------:R-:W-:Y:S02]  /*7620*/  UIADD3 UR9, UPT, UPT, UR41, 0x10, URZ ;  /* 0x0000001029097890 */ /* 0x000fe4000fffe0ff */
[----:B------:R-:W-:Y:S02]  /*7630*/  UIADD3 UR8, UPT, UPT, UR44, 0x1200, URZ ;  /* 0x000012002c087890 */ /* 0x000fe4000fffe0ff */
[----:B------:R-:W-:Y:S01]  /*7640*/  UIADD3.X UR13, UPT, UPT, URZ, UR51, URZ, UP0, !UPT ;  /* 0x00000033ff0d7290 */ /* 0x000fe200087fe4ff */
[----:B------:R-:W-:Y:S01]  /*7650*/  UMOV UR10, UR42 ;  /* 0x0000002a000a7c82 */ /* 0x000fe20008000000 */
[----:B------:R-:W-:Y:S01]  /*7660*/  UMOV UR11, UR36 ;  /* 0x00000024000b7c82 */ /* 0x000fe20008000000 */
[----:B------:R-:W-:Y:S02]  /*7670*/  UIADD3 UR5, UPT, UPT, UR41, 0x50, URZ ;  /* 0x0000005029057890 */ /* 0x000fe4000fffe0ff */
[----:B------:R-:W-:Y:S01]  /*7680*/  UIADD3 UR4, UPT, UPT, UR44, 0x1a00, URZ ;  /* 0x00001a002c047890 */ /* 0x000fe2000fffe0ff */
[----:B------:R-:W-:Y:S03]  /*7690*/  UMOV UR6, UR42 ;  /* 0x0000002a00067c82 */ /* 0x000fe60008000000 */
[----:B------:R2:W-:Y:S01]  /*76a0*/  UTMASTG.3D [UR8], [UR12] ;  /* 0x000000080c0073b5 */ /* 0x0005e20008010000 */
[----:B------:R-:W-:Y:S04]  /*76b0*/  UMOV UR7, UR36 ;  /* 0x0000002400077c82 */ /* 0x000fe80008000000 */
[----:B------:R2:W-:Y:S01]  /*76c0*/  UTMASTG.3D [UR4], [UR12] ;  /* 0x000000040c0073b5 */ /* 0x0005e20008010000 */
[----:B------:R0:W-:Y:S01]  /*76d0*/  UTMACMDFLUSH ;  /* 0x00000000000079b7 */ /* 0x0001e20000000000 */
[----:B--2---:R-:W-:Y:S04]  /*76e0*/  DEPBAR.LE SB0, 0x1 ;  /* 0x000080400000791a */ /* 0x004fe80000000000 */
.L_x_127:
[----:B------:R-:W-:Y:S05]  /*76f0*/  BSYNC.RECONVERGENT B0 ;  /* 0x0000000000007941 */ /* 0x000fea0003800200 */
.L_x_126:
[----:B------:R-:W-:Y:S01]  /*7700*/  BAR.SYNC.DEFER_BLOCKING 0x1, 0x80 ;  /* 0x0042000000007b1d */ /* 0x000fe20000010000 */
[----:B------:R-:W-:Y:S04]  /*7710*/  UIADD3 UR40, UPT, UPT, UR48, 0x1, URZ ;  /* 0x0000000130287890 */ /* 0x000fe8000fffe0ff */
[----:B------:R-:W-:Y:S04]  /*7720*/  UISETP.NE.AND UP0, UPT, UR40, 0x4, UPT ;  /* 0x000000042800788c */ /* 0x000fe8000bf05270 */
[----:B------:R-:W-:Y:S01]  /*7730*/  USEL UR40, UR40, URZ, UP0 ;  /* 0x000000ff28287287 */ /* 0x000fe20008000000 */
[----:B------:R2:W-:Y:S01]  /*7740*/  @P6 SYNCS.ARRIVE.TRANS64.RED.A1T0 RZ, [R86+URZ], RZ ;  /* 0x000000ff56ff69a7 */ /* 0x0005e200081004ff */
[----:B------:R-:W-:Y:S01]  /*7750*/  BSSY B1, `(.L_x_128) ;  /* 0x0000013000017945 */ /* 0x000fe20003800000 */
[----:B------:R-:W3:Y:S02]  /*7760*/  @P6 SYNCS.PHASECHK.TRANS64.TRYWAIT P0, [R87+URZ+0x30], R92 ;  /* 0x0000305c570065a7 */ /* 0x000ee400080011ff */
[----:B---3--:R-:W-:Y:S01]  /*7770*/  @P6 SEL R39, RZ, 0x1, !P0 ;  /* 0x00000001ff276807 */ /* 0x008fe20004000000 */
[----:B--2---:R-:W-:Y:S06]  /*7780*/  @!P6 BRA `(.L_x_129) ;  /* 0x00000000003ce947 */ /* 0x004fec0003800000 */
[----:B------:R-:W-:Y:S01]  /*7790*/  ISETP.NE.AND P1, PT, R84, RZ, PT ;  /* 0x000000ff5400720c */ /* 0x000fe20003f25270 */
[----:B------:R-:W-:Y:S01]  /*77a0*/  BSSY B0, `(.L_x_130) ;  /* 0x0000009000007945 */ /* 0x000fe20003800000 */
[----:B------:R-:W-:Y:S11]  /*77b0*/  ISETP.NE.AND P0, PT, R39, RZ, PT ;  /* 0x000000ff2700720c */ /* 0x000ff60003f05270 */
[----:B------:R-:W-:Y:S05]  /*77c0*/  @P1 IMAD R2, R38, 0x1000, R81 ;  /* 0x0000100026021824 */ /* 0x000fea00078e0251 */
[----:B------:R-:W-:Y:S05]  /*77d0*/  @P1 IADD3 R0, PT, PT, R2, UR44, RZ ;  /* 0x0000002c02001c10 */ /* 0x000fea000fffe0ff */
[----:B------:R-:W-:Y:S01]  /*77e0*/  @P1 IMAD.IADD R0, R85, 0x1, R0 ;  /* 0x0000000155001824 */ /* 0x000fe200078e0200 */
[----:B------:R-:W-:Y:S06]  /*77f0*/  @P0 BRA `(.L_x_131) ;  /* 0x00000000000c0947 */ /* 0x000fec0003800000 */
[----:B------:R-:W-:Y:S04]  /*7800*/  SHF.L.U32 R4, R75, 0x1f, RZ ;  /* 0x0000001f4b047819 */ /* 0x000fe800000006ff */
[----:B------:R-:W2:Y:S02]  /*7810*/  SYNCS.PHASECHK.TRANS64.TRYWAIT P0, [R87+URZ+0x30], R4 ;  /* 0x00003004570075a7 */ /* 0x000ea400080011ff */
[----:B--2---:R-:W-:Y:S05]  /*7820*/  @!P0 BRA `(.L_x_132) ;  /* 0x0000001c00e08947 */ /* 0x004fea0003800000 */
.L_x_131:
[----:B------:R-:W-:Y:S05]  /*7830*/  BSYNC B0 ;  /* 0x0000000000007941 */ /* 0x000fea0003800000 */
.L_x_130:
[----:B------:R-:W-:Y:S02]  /*7840*/  ISETP.NE.AND P0, PT, R84, RZ, PT ;  /* 0x000000ff5400720c */ /* 0x000fe40003f05270 */
[----:B------:R-:W-:Y:S11]  /*7850*/  IADD3 R38, PT, PT, R38, 0x1, RZ ;  /* 0x0000000126267810 */ /* 0x000ff60007ffe0ff */
[----:B------:R3:W4:Y:S04]  /*7860*/  @P0 LDS.128 R40, [R2+UR44+0x200] ;  /* 0x0002002c02280984 */ /* 0x0007280008000c00 */
[----:B------:R3:W1:Y:S02]  /*7870*/  @P0 LDS.128 R48, [R0+0x200] ;  /* 0x0002000000300984 */ /* 0x0006640000000c00 */
.L_x_129:
[----:B------:R-:W-:Y:S05]  /*7880*/  BSYNC B1 ;  /* 0x0000000000017941 */ /* 0x000fea0003800000 */
.L_x_128:
[----:B------:R-:W-:Y:S05]  /*7890*/  VIADD R3, R34, 0x20 ;  /* 0x0000002022037836 */ /* 0x000fea0000000000 */
[----:B------:R-:W-:Y:S04]  /*78a0*/  SHF.R.U32.HI R3, RZ, 0x15, R3 ;  /* 0x00000015ff037819 */ /* 0x000fe80000011603 */
[----:B------:R-:W-:Y:S11]  /*78b0*/  LOP3.LUT P0, RZ, R3, 0x3, R70, 0x48, !PT ;  /* 0x0000000303ff7812 */ /* 0x000ff60007804846 */
[----:B------:R-:W-:Y:S02]  /*78c0*/  @!UPT UIADD3 URZ, UPT, UPT, URZ, URZ, URZ ;  /* 0x000000fffffff290 */ /* 0x000fe4000fffe0ff */
[----:B------:R-:W-:Y:S05]  /*78d0*/  @!P0 BRA `(.L_x_133) ;  /* 0x0000000000408947 */ /* 0x000fea0003800000 */
[----:B------:R-:W5:Y:S01]  /*78e0*/  LDCU.64 UR8, c[0x4][0x70] ;  /* 0x01000e00ff0877ac */ /* 0x000f620008000a00 */
[----:B------:R-:W-:Y:S01]  /*78f0*/  MOV R3, 0x0 ;  /* 0x0000000000037802 */ /* 0x000fe20000000f00 */
[----:B------:R-:W-:Y:S02]  /*7900*/  HFMA2 R12, -RZ, RZ, 0, 5.9604644775390625e-08 ;  /* 0x00000001ff0c7431 */ /* 0x000fe400000001ff */
[----:B------:R-:W-:Y:S02]  /*7910*/  IMAD.MOV.U32 R8, RZ, RZ, 0x192 ;  /* 0x00000192ff087424 */ /* 0x000fe400078e00ff */
[----:B------:R-:W-:Y:S01]  /*7920*/  IMAD.MOV.U32 R13, RZ, RZ, RZ ;  /* 0x000000ffff0d7224 */ /* 0x000fe200078e00ff */
[----:B------:R-:W4:Y:S01]  /*7930*/  LDCU.64 UR6, c[0x4][0x78] ;  /* 0x01000f00ff0677ac */ /* 0x000f220008000a00 */
[----:B---3--:R-:W3:Y:S01]  /*7940*/  LDC.64 R2, c[0x4][R3] ;  /* 0x0100000003027b82 */ /* 0x008ee20000000a00 */
[----:B------:R-:W1:Y:S01]  /*7950*/  LDCU.64 UR4, c[0x4][0x10] ;  /* 0x01000200ff0477ac */ /* 0x000e620008000a00 */
[----:B-----5:R-:W-:Y:S01]  /*7960*/  MOV R5, UR9 ;  /* 0x0000000900057c02 */ /* 0x020fe20008000f00 */
[----:B--2---:R-:W-:Y:S01]  /*7970*/  IMAD.U32 R4, RZ, RZ, UR8 ;  /* 0x00000008ff047e24 */ /* 0x004fe2000f8e00ff */
[----:B----4-:R-:W-:Y:S01]  /*7980*/  MOV R7, UR7 ;  /* 0x0000000700077c02 */ /* 0x010fe20008000f00 */
[----:B------:R-:W-:Y:S01]  /*7990*/  IMAD.U32 R6, RZ, RZ, UR6 ;  /* 0x00000006ff067e24 */ /* 0x000fe2000f8e00ff */
[----:B-1----:R-:W-:Y:S01]  /*79a0*/  MOV R11, UR5 ;  /* 0x00000005000b7c02 */ /* 0x002fe20008000f00 */
[----:B------:R-:W-:Y:S02]  /*79b0*/  IMAD.U32 R10, RZ, RZ, UR4 ;  /* 0x00000004ff0a7e24 */ /* 0x000fe4000f8e00ff */
[----:B------:R-:W-:Y:S07]  /*79c0*/  LEPC R20, `(.L_x_133) ;  /* 0x000000001014794e */ /* 0x000fee0000000000 */
[----:B---3--:R-:W-:Y:S05]  /*79d0*/  CALL.ABS.NOINC R2 ;  /* 0x0000000002007343 */ /* 0x008fea0003c00000 */
.L_x_133:
        /* <DEDUP_REMOVED lines=8> */
[----:B--2---:R-:W-:Y:S01]  /*7a60*/  MOV R87, UR37 ;  /* 0x0000002500577c02 */ /* 0x004fe20008000f00 */
[----:B-1----:R-:W-:Y:S01]  /*7a70*/  HADD2.F32 R37, -RZ, R48.H0_H0 ;  /* 0x20000030ff257230 */ /* 0x002fe20000004100 */
[----:B------:R-:W-:Y:S01]  /*7a80*/  @P6 LEA R86, R86, UR44, 0x3 ;  /* 0x0000002c56566c11 */ /* 0x000fe2000f8e18ff */
[----:B------:R-:W-:Y:S01]  /*7a90*/  BSSY.RECONVERGENT B0, `(.L_x_134) ;  /* 0x0000052000007945 */ /* 0x000fe20003800200 */
[----:B------:R-:W-:Y:S02]  /*7aa0*/  LEA R92, R38, UR44, 0x3 ;  /* 0x0000002c265c7c11 */ /* 0x000fe4000f8e18ff */
[----:B------:R-:W-:Y:S01]  /*7ab0*/  @P6 IADD3 R86, PT, PT, R86, 0x50, RZ ;  /* 0x0000005056566810 */ /* 0x000fe20007ffe0ff */
[----:B------:R-:W3:Y:S03]  /*7ac0*/  LDTM.x16 R4, tmem[UR4+0x20] ;  /* 0x00002004000479ee */ /* 0x000ee60008240000 */
[----:B------:R-:W-:Y:S02]  /*7ad0*/  @P6 PRMT R86, R87, 0x654, R86 ;  /* 0x0000065457566816 */ /* 0x000fe40000000056 */
[----:B------:R-:W-:Y:S01]  /*7ae0*/  @P6 SHF.L.U32 R87, R75, 0x1f, RZ ;  /* 0x0000001f4b576819 */ /* 0x000fe200000006ff */
[C---:B---3--:R-:W-:Y:S01]  /*7af0*/  FMUL R0, R32.reuse, R4 ;  /* 0x0000000420007220 */ /* 0x048fe20000400000 */
        /* <DEDUP_REMOVED lines=75> */
.L_x_135:
[----:B------:R-:W-:Y:S05]  /*7fb0*/  BSYNC.RECONVERGENT B0 ;  /* 0x0000000000007941 */ /* 0x000fea0003800200 */
.L_x_134:
        /* <DEDUP_REMOVED lines=19> */
.L_x_139:
[----:B------:R-:W-:Y:S05]  /*80f0*/  BSYNC B0 ;  /* 0x0000000000007941 */ /* 0x000fea0003800000 */
.L_x_138:
[----:B------:R-:W-:Y:S11]  /*8100*/  ISETP.NE.AND P0, PT, R84, RZ, PT ;  /* 0x000000ff5400720c */ /* 0x000ff60003f05270 */
[----:B------:R-:W-:Y:S02]  /*8110*/  @!UPT UIADD3 URZ, UPT, UPT, URZ, URZ, URZ ;  /* 0x000000fffffff290 */ /* 0x000fe4000fffe0ff */
[----:B------:R3:W4:Y:S04]  /*8120*/  @P0 LDS.128 R40, [R38+UR44+0x200] ;  /* 0x0002002c26280984 */ /* 0x0007280008000c00 */
[----:B------:R3:W1:Y:S02]  /*8130*/  @P0 LDS.128 R48, [R85+0x200] ;  /* 0x0002000055300984 */ /* 0x0006640000000c00 */
.L_x_137:
[----:B------:R-:W-:Y:S05]  /*8140*/  BSYNC B1 ;  /* 0x0000000000017941 */ /* 0x000fea0003800000 */
.L_x_136:
        /* <DEDUP_REMOVED lines=11> */
[----:B------:R-:W1:Y:S01]  /*8200*/  LDC.64 R2, c[0x4][R3] ;  /* 0x0100000003027b82 */ /* 0x000e620000000a00 */
[----:B------:R-:W3:Y:S01]  /*8210*/  LDCU.64 UR4, c[0x4][0x10] ;  /* 0x01000200ff0477ac */ /* 0x000ee20008000a00 */
[----:B--2---:R-:W-:Y:S01]  /*8220*/  MOV R5, UR9 ;  /* 0x0000000900057c02 */ /* 0x004fe20008000f00 */
[----:B------:R-:W-:Y:S01]  /*8230*/  IMAD.U32 R4, RZ, RZ, UR8 ;  /* 0x00000008ff047e24 */ /* 0x000fe2000f8e00ff */
[----:B-----5:R-:W-:Y:S01]  /*8240*/  MOV R7, UR7 ;  /* 0x0000000700077c02 */ /* 0x020fe20008000f00 */
[----:B------:R-:W-:Y:S01]  /*8250*/  IMAD.U32 R6, RZ, RZ, UR6 ;  /* 0x00000006ff067e24 */ /* 0x000fe2000f8e00ff */
[----:B---3--:R-:W-:Y:S01]  /*8260*/  MOV R11, UR5 ;  /* 0x00000005000b7c02 */ /* 0x008fe20008000f00 */
[----:B------:R-:W-:Y:S02]  /*8270*/  IMAD.U32 R10, RZ, RZ, UR4 ;  /* 0x00000004ff0a7e24 */ /* 0x000fe4000f8e00ff */
[----:B------:R-:W-:Y:S07]  /*8280*/  LEPC R20, `(.L_x_141) ;  /* 0x000000001014794e */ /* 0x000fee0000000000 */
[----:B-1--4-:R-:W-:Y:S05]  /*8290*/  CALL.ABS.NOINC R2 ;  /* 0x0000000002007343 */ /* 0x012fea0003c00000 */
.L_x_141:
[----:B------:R-:W-:Y:S01]  /*82a0*/  ISETP.NE.AND P0, PT, R76, RZ, PT ;  /* 0x000000ff4c00720c */ /* 0x000fe20003f05270 */
[----:B------:R-:W-:Y:S05]  /*82b0*/  WARPSYNC.ALL ;  /* 0x0000000000007948 */ /* 0x000fea0003800000 */
[----:B------:R-:W-:Y:S01]  /*82c0*/  R2UR UR4, R34 ;  /* 0x00000000220472ca */ /* 0x000fe200000e0000 */
[--C-:B----4-:R-:W-:Y:S01]  /*82d0*/  HADD2.F32 R20, -RZ, R40.reuse.H0_H0 ;  /* 0x20000028ff147230 */ /* 0x110fe20000004100 */
[----:B------:R-:W-:Y:S01]  /*82e0*/  IADD3 R78, PT, PT, R78, 0xc0, RZ ;  /* 0x000000c04e4e7810 */ /* 0x000fe20007ffe0ff */
[----:B------:R-:W-:Y:S01]  /*82f0*/  HADD2.F32 R36, -RZ, R40.H1_H1 ;  /* 0x30000028ff247230 */ /* 0x000fe20000004100 */
[----:B------:R-:W-:Y:S01]  /*8300*/  BSSY.RECONVERGENT B0, `(.L_x_142) ;  /* 0x0000053000007945 */ /* 0x000fe20003800200 */
[--C-:B------:R-:W-:Y:S01]  /*8310*/  HADD2.F32 R21, -RZ, R41.reuse.H0_H0 ;  /* 0x20000029ff157230 */ /* 0x100fe20000004100 */
[----:B------:R-:W-:Y:S01]  /*8320*/  LOP3.LUT R78, R78, 0xfefffff8, RZ, 0xc0, !PT ;  /* 0xfefffff84e4e7812 */ /* 0x000fe200078ec0ff */
[----:B---3--:R-:W-:Y:S02]  /*8330*/  HADD2.F32 R38, -RZ, R41.H1_H1 ;  /* 0x30000029ff267230 */ /* 0x008fe40000004100 */
[--C-:B------:R-:W-:Y:S02]  /*8340*/  HADD2.F32 R37, -RZ, R42.reuse.H0_H0 ;  /* 0x2000002aff257230 */ /* 0x100fe40000004100 */
[----:B------:R-:W-:Y:S02]  /*8350*/  HADD2.F32 R40, -RZ, R42.H1_H1 ;  /* 0x3000002aff287230 */ /* 0x000fe40000004100 */
[----:B------:R-:W2:Y:S01]  /*8360*/  LDTM.x16 R4, tmem[UR4+0x30] ;  /* 0x00003004000479ee */ /* 0x000ea20008240000 */
[----:B------:R-:W-:Y:S01]  /*8370*/  NOP ;  /* 0x0000000000007918 */ /* 0x000fe20000000000 */
[----:B--2---:R2:W-:Y:S01]  /*8380*/  SYNCS.ARRIVE.TRANS64.RED.A1T0 RZ, [R78+URZ], RZ ;  /* 0x000000ff4eff79a7 */ /* 0x0045e200081004ff */
[--C-:B------:R-:W-:Y:S02]  /*8390*/  HADD2.F32 R39, -RZ, R43.reuse.H0_H0 ;  /* 0x2000002bff277230 */ /* 0x100fe40000004100 */
[----:B------:R-:W-:Y:S02]  /*83a0*/  HADD2.F32 R42, -RZ, R43.H1_H1 ;  /* 0x3000002bff2a7230 */ /* 0x000fe40000004100 */
[--C-:B-1----:R-:W-:Y:S02]  /*83b0*/  HADD2.F32 R41, -RZ, R48.reuse.H0_H0 ;  /* 0x20000030ff297230 */ /* 0x102fe40000004100 */
[----:B------:R-:W-:Y:S02]  /*83c0*/  HADD2.F32 R43, -RZ, R48.H1_H1 ;  /* 0x30000030ff2b7230 */ /* 0x000fe40000004100 */
[--C-:B------:R-:W-:Y:S02]  /*83d0*/  HADD2.F32 R44, -RZ, R49.reuse.H0_H0 ;  /* 0x20000031ff2c7230 */ /* 0x100fe40000004100 */
[----:B------:R-:W-:Y:S02]  /*83e0*/  HADD2.F32 R46, -RZ, R49.H1_H1 ;  /* 0x30000031ff2e7230 */ /* 0x000fe40000004100 */
[--C-:B------:R-:W-:Y:S02]  /*83f0*/  HADD2.F32 R45, -RZ, R50.reuse.H0_H0 ;  /* 0x20000032ff2d7230 */ /* 0x100fe40000004100 */
[----:B------:R-:W-:Y:S02]  /*8400*/  HADD2.F32 R48, -RZ, R50.H1_H1 ;  /* 0x30000032ff307230 */ /* 0x000fe40000004100 */
[--C-:B------:R-:W-:Y:S02]  /*8410*/  HADD2.F32 R47, -RZ, R51.reuse.H0_H0 ;  /* 0x20000033ff2f7230 */ /* 0x100fe40000004100 */
[----:B------:R-:W-:Y:S02]  /*8420*/  HADD2.F32 R50, -RZ, R51.H1_H1 ;  /* 0x30000033ff327230 */ /* 0x000fe40000004100 */
[C---:B------:R-:W-:Y:S01]  /*8430*/  FMUL R4, R32.reuse, R4 ;  /* 0x0000000420047220 */ /* 0x040fe20000400000 */
[C---:B------:R-:W-:Y:S01]  /*8440*/  FMUL R5, R32.reuse, R5 ;  /* 0x0000000520057220 */ /* 0x040fe20000400000 */
[C---:B------:R-:W-:Y:S01]  /*8450*/  FMUL R6, R32.reuse, R6 ;  /* 0x0000000620067220 */ /* 0x040fe20000400000 */
[C---:B------:R-:W-:Y:S01]  /*8460*/  FMUL R7, R32.reuse, R7 ;  /* 0x0000000720077220 */ /* 0x040fe20000400000 */
[C---:B------:R-:W-:Y:S01]  /*8470*/  FFMA R4, R35.reuse, R20, R4 ;  /* 0x0000001423047223 */ /* 0x040fe20000000004 */
        /* <DEDUP_REMOVED lines=21> */
[----:B------:R-:W-:Y:S01]  /*85d0*/  FFMA R15, R35, R46, R15 ;  /* 0x0000002e230f7223 */ /* 0x000fe2000000000f */
        /* <DEDUP_REMOVED lines=20> */
[----:B-1----:R-:W1:Y:S02]  /*8720*/  FENCE.VIEW.ASYNC.S ;  /* 0x00000000000073c6 */ /* 0x002e640000000000 */
[----:B-1----:R-:W-:Y:S06]  /*8730*/  BAR.SYNC.DEFER_BLOCKING 0x1, 0x80 ;  /* 0x0042000000007b1d */ /* 0x002fec0000010000 */
        /* <DEDUP_REMOVED lines=14> */
[----:B-1----:R-:W-:Y:S04]  /*8820*/  DEPBAR.LE SB0, 0x1 ;  /* 0x000080400000791a */ /* 0x002fe80000000000 */
.L_x_143:
[----:B------:R-:W-:Y:S05]  /*8830*/  BSYNC.RECONVERGENT B0 ;  /* 0x0000000000007941 */ /* 0x000fea0003800200 */
.L_x_142:
[----:B------:R-:W-:Y:S01]  /*8840*/  BAR.SYNC.DEFER_BLOCKING 0x1, 0x80 ;  /* 0x0042000000007b1d */ /* 0x000fe20000010000 */
[----:B------:R-:W-:Y:S01]  /*8850*/  UISETP.NE.AND UP0, UPT, UR45, -0x4, UPT ;  /* 0xfffffffc2d00788c */ /* 0x000fe2000bf05270 */
[----:B------:R-:W-:Y:S08]  /*8860*/  IADD3 R0, PT, PT, R30, 0x1, RZ ;  /* 0x000000011e007810 */ /* 0x000ff00007ffe0ff */
[----:B------:R-:W-:Y:S05]  /*8870*/  BRA.U !UP0, `(.L_x_144) ;  /* 0x0000000108287547 */ /* 0x000fea000b800000 */
[----:B------:R-:W-:Y:S01]  /*8880*/  ISETP.NE.AND P0, PT, R82, RZ, PT ;  /* 0x000000ff5200720c */ /* 0x000fe20003f05270 */
[----:B------:R-:W-:Y:S01]  /*8890*/  IMAD.U32 R3, RZ, RZ, UR48 ;  /* 0x00000030ff037e24 */ /* 0x000fe2000f8e00ff */
[----:B------:R-:W-:Y:S01]  /*88a0*/  UIADD3 UR48, UPT, UPT, UR48, 0x1, URZ ;  /* 0x0000000130307890 */ /* 0x000fe2000fffe0ff */
[----:B------:R-:W-:Y:S03]  /*88b0*/  IMAD.U32 R2, RZ, RZ, UR37 ;  /* 0x00000025ff027e24 */ /* 0x000fe6000f8e00ff */
[----:B------:R-:W-:Y:S04]  /*88c0*/  UISETP.NE.AND UP0, UPT, UR48, 0x4, UPT ;  /* 0x000000043000788c */ /* 0x000fe8000bf05270 */
[----:B------:R-:W-:Y:S03]  /*88d0*/  USEL UR48, UR48, URZ, UP0 ;  /* 0x000000ff30307287 */ /* 0x000fe60008000000 */
[----:B------:R-:W-:Y:S05]  /*88e0*/  @P0 LEA R3, R3, UR44, 0x3 ;  /* 0x0000002c03030c11 */ /* 0x000fea000f8e18ff */
[----:B------:R-:W-:Y:S05]  /*88f0*/  @P0 VIADD R3, R3, 0x50 ;  /* 0x0000005003030836 */ /* 0x000fea0000000000 */
[----:B------:R-:W-:Y:S04]  /*8900*/  @P0 PRMT R2, R2, 0x654, R3 ;  /* 0x0000065402020816 */ /* 0x000fe80000000003 */
[----:B------:R1:W-:Y:S03]  /*8910*/  @P0 SYNCS.ARRIVE.TRANS64.RED.A1T0 RZ, [R2+URZ], RZ ;  /* 0x000000ff02ff09a7 */ /* 0x0003e600081004ff */
.L_x_144:
[----:B------:R-:W-:Y:S01]  /*8920*/  ISETP.NE.AND P2, PT, R77, RZ, PT ;  /* 0x000000ff4d00720c */ /* 0x000fe20003f45270 */
[----:B------:R-:W-:Y:S01]  /*8930*/  UIADD3 UR45, UPT, UPT, UR45, 0x4, URZ ;  /* 0x000000042d2d7890 */ /* 0x000fe2000fffe0ff */
[----:B------:R-:W-:Y:S01]  /*8940*/  ISETP.NE.AND P0, PT, R80, 0x2, PT ;  /* 0x000000025000780c */ /* 0x000fe20003f05270 */
[----:B------:R-:W-:Y:S01]  /*8950*/  IMAD.IADD R20, R29, 0x1, R62 ;  /* 0x000000011d147824 */ /* 0x000fe200078e023e */
[----:B------:R-:W-:Y:S01]  /*8960*/  ISETP.NE.AND P1, PT, R0, 0x4, PT ;  /* 0x000000040000780c */ /* 0x000fe20003f25270 */
[----:B------:R-:W-:Y:S01]  /*8970*/  IMAD.IADD R21, R31, 0x1, R64 ;  /* 0x000000011f157824 */ /* 0x000fe200078e0240 */
[----:B-1----:R-:W-:Y:S02]  /*8980*/  SEL R2, RZ, 0x1, P0 ;  /* 0x00000001ff027807 */ /* 0x002fe40000000000 */
[----:B------:R-:W-:Y:S02]  /*8990*/  SEL R3, RZ, 0x1, P1 ;  /* 0x00000001ff037807 */ /* 0x000fe40000800000 */
[----:B------:R-:W-:Y:S02]  /*89a0*/  LOP3.LUT R73, R73, R2, RZ, 0x3c, !PT ;  /* 0x0000000249497212 */ /* 0x000fe400078e3cff */
[----:B------:R-:W-:Y:S02]  /*89b0*/  LOP3.LUT R74, R74, R3, RZ, 0x3c, !PT ;  /* 0x000000034a4a7212 */ /* 0x000fe400078e3cff */
[----:B------:R-:W-:Y:S02]  /*89c0*/  @P2 R2UR UR36, R72 ;  /* 0x00000000482422ca */ /* 0x000fe400000e0000 */
[----:B------:R-:W-:Y:S02]  /*89d0*/  SEL R80, R80, RZ, P0 ;  /* 0x000000ff50507207 */ /* 0x000fe40000000000 */
[----:B------:R-:W-:Y:S01]  /*89e0*/  SEL R30, R0, RZ, P1 ;  /* 0x000000ff001e7207 */ /* 0x000fe20000800000 */
[----:B------:R-:W-:Y:S10]  /*89f0*/  @P2 BRA `(.L_x_145) ;  /* 0xffffffcc00e42947 */ /* 0x000ff4000383ffff */
[----:B------:R-:W1:Y:S01]  /*8a00*/  LDCU.64 UR6, c[0x0][0x888] ;  /* 0x00011100ff0677ac */ /* 0x000e620008000a00 */
[----:B------:R-:W3:Y:S01]  /*8a10*/  LDCU.64 UR4, c[0x0][0x890] ;  /* 0x00011200ff0477ac */ /* 0x000ee20008000a00 */
[----:B-1----:R-:W-:Y:S02]  /*8a20*/  ISETP.NE.U32.AND P2, PT, RZ, UR6, PT ;  /* 0x00000006ff007c0c */ /* 0x002fe4000bf45070 */
[----:B---3--:R-:W-:Y:S02]  /*8a30*/  ISETP.NE.U32.AND P1, PT, RZ, UR4, PT ;  /* 0x00000004ff007c0c */ /* 0x008fe4000bf25070 */
[----:B------:R-:W-:Y:S02]  /*8a40*/  ISETP.NE.AND.EX P2, PT, RZ, UR7, PT, P2 ;  /* 0x00000007ff007c0c */ /* 0x000fe4000bf45320 */
[----:B------:R-:W-:-:S13]  /*8a50*/  ISETP.NE.AND.EX P0, PT, RZ, UR5, PT, P1 ;  /* 0x00000005ff007c0c */ /* 0x000fda000bf05310 */
[----:B------:R-:W-:Y:S05]  /*8a60*/  @P2 BRA P0, `(.L_x_146) ;  /* 0x00000000003c2947 */ /* 0x000fea0000000000 */
[----:B------:R-:W-:-:S13]  /*8a70*/  ISETP.NE.AND.EX P1, PT, RZ, UR5, PT, P1 ;  /* 0x00000005ff007c0c */ /* 0x000fda000bf25310 */
[----:B------:R-:W-:Y:S05]  /*8a80*/  @P1 BRA `(.L_x_147) ;  /* 0x00000000000c1947 */ /* 0x000fea0003800000 */
[----:B------:R-:W-:-:S13]  /*8a90*/  FSETP.NEU.AND P0, PT, R35, RZ, PT ;  /* 0x000000ff2300720b */ /* 0x000fda0003f0d000 */
[----:B------:R-:W-:Y:S05]  /*8aa0*/  @!P0 EXIT ;  /* 0x000000000000894d */ /* 0x000fea0003800000 */
[----:B------:R-:W-:Y:S05]  /*8ab0*/  BRA `(.L_x_146) ;  /* 0x0000000000287947 */ /* 0x000fea0003800000 */
.L_x_147:
[----:B------:R-:W-:Y:S01]  /*8ac0*/  ISETP.NE.AND P0, PT, R79, RZ, PT ;  /* 0x000000ff4f00720c */ /* 0x000fe20003f05270 */
[----:B------:R-:W-:-:S12]  /*8ad0*/  BSSY.RECONVERGENT B0, `(.L_x_146) ;  /* 0x0000008000007945 */ /* 0x000fd80003800200 */
[----:B------:R-:W-:Y:S05]  /*8ae0*/  @P0 BRA `(.L_x_148) ;  /* 0x0000000000100947 */ /* 0x000fea0003800000 */
[----:B------:R-:W-:-:S04]  /*8af0*/  ISETP.NE.U32.AND P0, PT, RZ, UR6, PT ;  /* 0x00000006ff007c0c */ /* 0x000fc8000bf05070 */
[----:B------:R-:W-:-:S13]  /*8b00*/  ISETP.NE.AND.EX P0, PT, RZ, UR7, PT, P0 ;  /* 0x00000007ff007c0c */ /* 0x000fda000bf05300 */
[----:B------:R-:W-:Y:S05]  /*8b10*/  @!P0 EXIT ;  /* 0x000000000000894d */ /* 0x000fea0003800000 */
[----:B------:R-:W-:Y:S05]  /*8b20*/  BRA `(.L_x_149) ;  /* 0x0000000000087947 */ /* 0x000fea0003800000 */
.L_x_148:
[----:B------:R-:W-:-:S13]  /*8b30*/  FSETP.NEU.AND P0, PT, R35, RZ, PT ;  /* 0x000000ff2300720b */ /* 0x000fda0003f0d000 */
[----:B------:R-:W-:Y:S05]  /*8b40*/  @!P0 EXIT ;  /* 0x000000000000894d */ /* 0x000fea0003800000 */
.L_x_149:
[----:B------:R-:W-:Y:S05]  /*8b50*/  BSYNC.RECONVERGENT B0 ;  /* 0x0000000000007941 */ /* 0x000fea0003800200 */
.L_x_146:
[----:B------:R-:W-:Y:S01]  /*8b60*/  ULEA UR4, UR48, UR44, 0x3 ;  /* 0x0000002c30047291 */ /* 0x000fe2000f8e18ff */
[----:B------:R-:W-:-:S04]  /*8b70*/  DEPBAR.LE SB0, 0x0 ;  /* 0x000080000000791a */ /* 0x000fc80000000000 */
[----:B------:R-:W-:-:S04]  /*8b80*/  UIADD3 UR4, UPT, UPT, UR4, 0x50, URZ ;  /* 0x0000005004047890 */ /* 0x000fc8000fffe0ff */
[----:B------:R-:W-:-:S09]  /*8b90*/  UPRMT UR4, UR37, 0x654, UR4 ;  /* 0x0000065425047896 */ /* 0x000fd20008000004 */
[----:B------:R-:W-:Y:S01]  /*8ba0*/  SYNCS.ARRIVE.TRANS64.RED.A1T0 RZ, [UR4], RZ ;  /* 0x000000ffffff79a7 */ /* 0x000fe20008100404 */
[----:B------:R-:W-:Y:S05]  /*8bb0*/  EXIT ;  /* 0x000000000000794d */ /* 0x000fea0003800000 */
.L_x_24:
[----:B--2---:R2:W3:Y:S02]  /*8bc0*/  SYNCS.PHASECHK.TRANS64.TRYWAIT P0, [R3+URZ+0xf0], R2 ;  /* 0x0000f002030075a7 */ /* 0x0044e400080011ff */
[----:B---3--:R-:W-:Y:S05]  /*8bd0*/  @!P0 NANOSLEEP.SYNCS 0x989680 ;  /* 0x009896800000895d */ /* 0x008fea0003900000 */
[----:B------:R-:W3:Y:S02]  /*8be0*/  @!P0 SYNCS.PHASECHK.TRANS64 P0, [R3+URZ+0xf0], R2 ;  /* 0x0000f002030085a7 */ /* 0x000ee400080010ff */
[----:B---3--:R-:W-:Y:S05]  /*8bf0*/  @!P0 BRA `(.L_x_24) ;  /* 0xfffffffc00f08947 */ /* 0x008fea000383ffff */
[----:B------:R-:W-:Y:S05]  /*8c00*/  BRA `(.L_x_150) ;  /* 0xffffff8c00dc7947 */ /* 0x000fea000383ffff */
.L_x_27:
[----:B-1----:R-:W-:-:S07]  /*8c10*/  MOV R2, UR33 ;  /* 0x0000002100027c02 */ /* 0x002fce0008000f00 */
.L_x_151:
[----:B-1----:R1:W2:Y:S02]  /*8c20*/  SYNCS.PHASECHK.TRANS64.TRYWAIT P0, [R2+URZ+0x18], R5 ;  /* 0x00001805020075a7 */ /* 0x0022a400080011ff */
[----:B--2---:R-:W-:Y:S05]  /*8c30*/  @!P0 NANOSLEEP.SYNCS 0x989680 ;  /* 0x009896800000895d */ /* 0x004fea0003900000 */
[----:B------:R-:W2:Y:S02]  /*8c40*/  @!P0 SYNCS.PHASECHK.TRANS64 P0, [R2+URZ+0x18], R5 ;  /* 0x00001805020085a7 */ /* 0x000ea400080010ff */
[----:B--2---:R-:W-:Y:S05]  /*8c50*/  @!P0 BRA `(.L_x_151) ;  /* 0xfffffffc00f08947 */ /* 0x004fea000383ffff */
[----:B------:R-:W-:Y:S05]  /*8c60*/  BRA `(.L_x_26) ;  /* 0xffffff9000447947 */ /* 0x000fea000383ffff */
.L_x_34:
[----:B-1----:R-:W-:-:S07]  /*8c70*/  MOV R2, UR33 ;  /* 0x0000002100027c02 */ /* 0x002fce0008000f00 */
.L_x_152:
[----:B-1----:R1:W2:Y:S02]  /*8c80*/  SYNCS.PHASECHK.TRANS64.TRYWAIT P0, [R2+URZ+0x18], R5 ;  /* 0x00001805020075a7 */ /* 0x0022a400080011ff */
[----:B--2---:R-:W-:Y:S05]  /*8c90*/  @!P0 NANOSLEEP.SYNCS 0x989680 ;  /* 0x009896800000895d */ /* 0x004fea0003900000 */
[----:B------:R-:W2:Y:S02]  /*8ca0*/  @!P0 SYNCS.PHASECHK.TRANS64 P0, [R2+URZ+0x18], R5 ;  /* 0x00001805020085a7 */ /* 0x000ea400080010ff */
[----:B--2---:R-:W-:Y:S05]  /*8cb0*/  @!P0 BRA `(.L_x_152) ;  /* 0xfffffffc00f08947 */ /* 0x004fea000383ffff */
[----:B------:R-:W-:Y:S05]  /*8cc0*/  BRA `(.L_x_33) ;  /* 0xffffff9400147947 */ /* 0x000fea000383ffff */
.L_x_41:
[----:B-1----:R1:W2:Y:S02]  /*8cd0*/  SYNCS.PHASECHK.TRANS64.TRYWAIT P0, [R2+URZ+0x80], R3 ;  /* 0x00008003020075a7 */ /* 0x0022a400080011ff */
[----:B--2---:R-:W-:Y:S05]  /*8ce0*/  @!P0 NANOSLEEP.SYNCS 0x989680 ;  /* 0x009896800000895d */ /* 0x004fea0003900000 */
[----:B------:R-:W2:Y:S02]  /*8cf0*/  @!P0 SYNCS.PHASECHK.TRANS64 P0, [R2+URZ+0x80], R3 ;  /* 0x00008003020085a7 */ /* 0x000ea400080010ff */
[----:B--2---:R-:W-:Y:S05]  /*8d00*/  @!P0 BRA `(.L_x_41) ;  /* 0xfffffffc00f08947 */ /* 0x004fea000383ffff */
[----:B------:R-:W-:Y:S05]  /*8d10*/  BRA `(.L_x_153) ;  /* 0xffffff9400e47947 */ /* 0x000fea000383ffff */
.L_x_45:
[----:B----4-:R-:W-:-:S07]  /*8d20*/  MOV R0, UR4 ;  /* 0x0000000400007c02 */ /* 0x010fce0008000f00 */
.L_x_154:
[----:B-1----:R1:W2:Y:S02]  /*8d30*/  SYNCS.PHASECHK.TRANS64.TRYWAIT P0, [R0+URZ], R3 ;  /* 0x00000003000075a7 */ /* 0x0022a400080011ff */
[----:B--2---:R-:W-:Y:S05]  /*8d40*/  @!P0 NANOSLEEP.SYNCS 0x989680 ;  /* 0x009896800000895d */ /* 0x004fea0003900000 */
[----:B------:R-:W2:Y:S02]  /*8d50*/  @!P0 SYNCS.PHASECHK.TRANS64 P0, [R0+URZ], R3 ;  /* 0x00000003000085a7 */ /* 0x000ea400080010ff */
[----:B--2---:R-:W-:Y:S05]  /*8d60*/  @!P0 BRA `(.L_x_154) ;  /* 0xfffffffc00f08947 */ /* 0x004fea000383ffff */
[----:B------:R-:W-:Y:S05]  /*8d70*/  BRA `(.L_x_155) ;  /* 0xffffff9c00547947 */ /* 0x000fea000383ffff */
.L_x_46:
[----:B----4-:R-:W-:-:S07]  /*8d80*/  MOV R0, UR4 ;  /* 0x0000000400007c02 */ /* 0x010fce0008000f00 */
.L_x_156:
[----:B-1----:R1:W2:Y:S02]  /*8d90*/  SYNCS.PHASECHK.TRANS64.TRYWAIT P0, [R0+URZ], R3 ;  /* 0x00000003000075a7 */ /* 0x0022a400080011ff */
[----:B--2---:R-:W-:Y:S05]  /*8da0*/  @!P0 NANOSLEEP.SYNCS 0x989680 ;  /* 0x009896800000895d */ /* 0x004fea0003900000 */
[----:B------:R-:W2:Y:S02]  /*8db0*/  @!P0 SYNCS.PHASECHK.TRANS64 P0, [R0+URZ], R3 ;  /* 0x00000003000085a7 */ /* 0x000ea400080010ff */
[----:B--2---:R-:W-:Y:S05]  /*8dc0*/  @!P0 BRA `(.L_x_156) ;  /* 0xfffffffc00f08947 */ /* 0x004fea000383ffff */
[----:B------:R-:W-:Y:S05]  /*8dd0*/  BRA `(.L_x_157) ;  /* 0xffffff9c00607947 */ /* 0x000fea000383ffff */
.L_x_49:
[----:B--2---:R2:W3:Y:S02]  /*8de0*/  SYNCS.PHASECHK.TRANS64.TRYWAIT P0, [R0+URZ+0xe0], R5 ;  /* 0x0000e005000075a7 */ /* 0x0044e400080011ff */
[----:B---3--:R-:W-:Y:S05]  /*8df0*/  @!P0 NANOSLEEP.SYNCS 0x989680 ;  /* 0x009896800000895d */ /* 0x008fea0003900000 */
[----:B------:R-:W3:Y:S02]  /*8e00*/  @!P0 SYNCS.PHASECHK.TRANS64 P0, [R0+URZ+0xe0], R5 ;  /* 0x0000e005000085a7 */ /* 0x000ee400080010ff */
[----:B---3--:R-:W-:Y:S05]  /*8e10*/  @!P0 BRA `(.L_x_49) ;  /* 0xfffffffc00f08947 */ /* 0x008fea000383ffff */
[----:B------:R-:W-:Y:S05]  /*8e20*/  BRA `(.L_x_158) ;  /* 0xffffff9c00c07947 */ /* 0x000fea000383ffff */
.L_x_50:
[----:B------:R-:W-:-:S07]  /*8e30*/  MOV R0, UR5 ;  /* 0x0000000500007c02 */ /* 0x000fce0008000f00 */
.L_x_159:
[----:B--2---:R2:W3:Y:S02]  /*8e40*/  SYNCS.PHASECHK.TRANS64.TRYWAIT P0, [R0+URZ+0x90], R7 ;  /* 0x00009007000075a7 */ /* 0x0044e400080011ff */
[----:B---3--:R-:W-:Y:S05]  /*8e50*/  @!P0 NANOSLEEP.SYNCS 0x989680 ;  /* 0x009896800000895d */ /* 0x008fea0003900000 */
[----:B------:R-:W3:Y:S02]  /*8e60*/  @!P0 SYNCS.PHASECHK.TRANS64 P0, [R0+URZ+0x90], R7 ;  /* 0x00009007000085a7 */ /* 0x000ee400080010ff */
[----:B---3--:R-:W-:Y:S05]  /*8e70*/  @!P0 BRA `(.L_x_159) ;  /* 0xfffffffc00f08947 */ /* 0x008fea000383ffff */
[----:B------:R-:W-:Y:S05]  /*8e80*/  BRA `(.L_x_160) ;  /* 0xffffff9c00d07947 */ /* 0x000fea000383ffff */
.L_x_51:
[----:B--2---:R2:W3:Y:S02]  /*8e90*/  SYNCS.PHASECHK.TRANS64.TRYWAIT P1, [R0+URZ+0x80], R5 ;  /* 0x00008005000075a7 */ /* 0x0044e400080211ff */
[----:B---3--:R-:W-:Y:S05]  /*8ea0*/  @!P1 NANOSLEEP.SYNCS 0x989680 ;  /* 0x009896800000995d */ /* 0x008fea0003900000 */
[----:B------:R-:W3:Y:S02]  /*8eb0*/  @!P1 SYNCS.PHASECHK.TRANS64 P1, [R0+URZ+0x80], R5 ;  /* 0x00008005000095a7 */ /* 0x000ee400080210ff */
[----:B---3--:R-:W-:Y:S05]  /*8ec0*/  @!P1 BRA `(.L_x_51) ;  /* 0xfffffffc00f09947 */ /* 0x008fea000383ffff */
[----:B------:R-:W-:Y:S05]  /*8ed0*/  BRA `(.L_x_161) ;  /* 0xffffffa000007947 */ /* 0x000fea000383ffff */
.L_x_54:
[----:B------:R-:W-:-:S07]  /*8ee0*/  MOV R0, UR5 ;  /* 0x0000000500007c02 */ /* 0x000fce0008000f00 */
.L_x_162:
[----:B--2---:R2:W3:Y:S02]  /*8ef0*/  SYNCS.PHASECHK.TRANS64.TRYWAIT P0, [R0+URZ+0x90], R3 ;  /* 0x00009003000075a7 */ /* 0x0044e400080011ff */
[----:B---3--:R-:W-:Y:S05]  /*8f00*/  @!P0 NANOSLEEP.SYNCS 0x989680 ;  /* 0x009896800000895d */ /* 0x008fea0003900000 */
[----:B------:R-:W3:Y:S02]  /*8f10*/  @!P0 SYNCS.PHASECHK.TRANS64 P0, [R0+URZ+0x90], R3 ;  /* 0x00009003000085a7 */ /* 0x000ee400080010ff */
[----:B---3--:R-:W-:Y:S05]  /*8f20*/  @!P0 BRA `(.L_x_162) ;  /* 0xfffffffc00f08947 */ /* 0x008fea000383ffff */
[----:B------:R-:W-:Y:S05]  /*8f30*/  BRA `(.L_x_53) ;  /* 0xffffffa000547947 */ /* 0x000fea000383ffff */
.L_x_63:
[----:B--2---:R-:W-:-:S04]  /*8f40*/  MOV R4, UR4 ;  /* 0x0000000400047c02 */ /* 0x004fc80008000f00 */
[----:B------:R2:W3:Y:S03]  /*8f50*/  SYNCS.PHASECHK.TRANS64.TRYWAIT P0, [R4+URZ+0x8], R5 ;  /* 0x00000805040075a7 */ /* 0x0004e600080011ff */
[----:B---3--:R-:W-:Y:S05]  /*8f60*/  @!P0 NANOSLEEP.SYNCS 0x989680 ;  /* 0x009896800000895d */ /* 0x008fea0003900000 */
[----:B------:R-:W3:Y:S02]  /*8f70*/  @!P0 SYNCS.PHASECHK.TRANS64 P0, [R4+URZ+0x8], R5 ;  /* 0x00000805040085a7 */ /* 0x000ee400080010ff */
[----:B---3--:R-:W-:Y:S05]  /*8f80*/  @!P0 BRA `(.L_x_63) ;  /* 0xfffffffc00ec8947 */ /* 0x008fea000383ffff */
[----:B------:R-:W-:Y:S05]  /*8f90*/  BRA `(.L_x_62) ;  /* 0xffffffa400087947 */ /* 0x000fea000383ffff */
.L_x_65:
[----:B------:R-:W-:Y:S01]  /*8fa0*/  BSSY B0, `(.L_x_163) ;  /* 0x0000006000007945 */ /* 0x000fe20003800000 */
[----:B------:R-:W-:-:S07]  /*8fb0*/  MOV R15, 0xffffffff ;  /* 0xffffffff000f7802 */ /* 0x000fce0000000f00 */
[----:B-12--5:R-:W-:Y:S05]  /*8fc0*/  WARPSYNC.COLLECTIVE R15, `(.L_x_164) ;  /* 0x000000000f0c7348 */ /* 0x026fea0003c00000 */
[----:B------:R-:W-:Y:S02]  /*8fd0*/  ELECT P6, UR79, PT ;  /* 0x00000000004f782f */ /* 0x000fe400038c0000 */
[----:B------:R-:W-:Y:S01]  /*8fe0*/  MOV R14, UR79 ;  /* 0x0000004f000e7c02 */ /* 0x000fe20008000f00 */
[----:B-12--5:R-:W-:Y:S10]  /*8ff0*/  ENDCOLLECTIVE ;  /* 0x000000000000791b */ /* 0x026ff40003800000 */
.L_x_164:
[----:B------:R-:W-:Y:S05]  /*9000*/  BSYNC B0 ;  /* 0x0000000000007941 */ /* 0x000fea0003800000 */
.L_x_163:
[----:B------:R-:W-:Y:S05]  /*9010*/  BRA `(.L_x_165) ;  /* 0xffffffa400387947 */ /* 0x000fea000383ffff */
.L_x_67:
[----:B--2---:R-:W-:-:S04]  /*9020*/  MOV R2, UR4 ;  /* 0x0000000400027c02 */ /* 0x004fc80008000f00 */
[----:B------:R2:W3:Y:S03]  /*9030*/  SYNCS.PHASECHK.TRANS64.TRYWAIT P0, [R2+URZ+0x8], R3 ;  /* 0x00000803020075a7 */ /* 0x0004e600080011ff */
[----:B---3--:R-:W-:Y:S05]  /*9040*/  @!P0 NANOSLEEP.SYNCS 0x989680 ;  /* 0x009896800000895d */ /* 0x008fea0003900000 */
[----:B------:R-:W3:Y:S02]  /*9050*/  @!P0 SYNCS.PHASECHK.TRANS64 P0, [R2+URZ+0x8], R3 ;  /* 0x00000803020085a7 */ /* 0x000ee400080010ff */
[----:B---3--:R-:W-:Y:S05]  /*9060*/  @!P0 BRA `(.L_x_67) ;  /* 0xfffffffc00ec8947 */ /* 0x008fea000383ffff */
[----:B------:R-:W-:Y:S05]  /*9070*/  BRA `(.L_x_66) ;  /* 0xffffffa4003c7947 */ /* 0x000fea000383ffff */
.L_x_68:
[----:B-1----:R1:W2:Y:S02]  /*9080*/  SYNCS.PHASECHK.TRANS64.TRYWAIT P0, [R0+URZ+0x80], R5 ;  /* 0x00008005000075a7 */ /* 0x0022a400080011ff */
[----:B--2---:R-:W-:Y:S05]  /*9090*/  @!P0 NANOSLEEP.SYNCS 0x989680 ;  /* 0x009896800000895d */ /* 0x004fea0003900000 */
[----:B------:R-:W2:Y:S02]  /*90a0*/  @!P0 SYNCS.PHASECHK.TRANS64 P0, [R0+URZ+0x80], R5 ;  /* 0x00008005000085a7 */ /* 0x000ea400080010ff */
[----:B--2---:R-:W-:Y:S05]  /*90b0*/  @!P0 BRA `(.L_x_68) ;  /* 0xfffffffc00f08947 */ /* 0x004fea000383ffff */
[----:B------:R-:W-:Y:S05]  /*90c0*/  BRA `(.L_x_166) ;  /* 0xffffffa800207947 */ /* 0x000fea000383ffff */
.L_x_70:
[----:B------:R-:W-:-:S07]  /*90d0*/  MOV R0, UR7 ;  /* 0x0000000700007c02 */ /* 0x000fce0008000f00 */
.L_x_167:
[----:B-1----:R1:W2:Y:S02]  /*90e0*/  SYNCS.PHASECHK.TRANS64.TRYWAIT P0, [R0+URZ+0xc0], R5 ;  /* 0x0000c005000075a7 */ /* 0x0022a400080011ff */
[----:B--2---:R-:W-:Y:S05]  /*90f0*/  @!P0 NANOSLEEP.SYNCS 0x989680 ;  /* 0x009896800000895d */ /* 0x004fea0003900000 */
[----:B------:R-:W2:Y:S02]  /*9100*/  @!P0 SYNCS.PHASECHK.TRANS64 P0, [R0+URZ+0xc0], R5 ;  /* 0x0000c005000085a7 */ /* 0x000ea400080010ff */
[----:B--2---:R-:W-:Y:S05]  /*9110*/  @!P0 BRA `(.L_x_167) ;  /* 0xfffffffc00f08947 */ /* 0x004fea000383ffff */
[----:B------:R-:W-:Y:S05]  /*9120*/  BRA `(.L_x_168) ;  /* 0xffffffa8006c7947 */ /* 0x000fea000383ffff */
.L_x_73:
[----:B------:R-:W-:Y:S07]  /*9130*/  MOV R0, UR6 ;  /* 0x0000000600007c02 */ /* 0x000fee0008000f00 */
.L_x_169:
[----:B-1----:R1:W2:Y:S02]  /*9140*/  SYNCS.PHASECHK.TRANS64.TRYWAIT P0, [R0+URZ], R5 ;  /* 0x00000005000075a7 */ /* 0x0022a400080011ff */
[----:B--2---:R-:W-:Y:S05]  /*9150*/  @!P0 NANOSLEEP.SYNCS 0x989680 ;  /* 0x009896800000895d */ /* 0x004fea0003900000 */
[----:B------:R-:W2:Y:S02]  /*9160*/  @!P0 SYNCS.PHASECHK.TRANS64 P0, [R0+URZ], R5 ;  /* 0x00000005000085a7 */ /* 0x000ea400080010ff */
[----:B--2---:R-:W-:Y:S05]  /*9170*/  @!P0 BRA `(.L_x_169) ;  /* 0xfffffffc00f08947 */ /* 0x004fea000383ffff */
[----:B------:R-:W-:Y:S05]  /*9180*/  BRA `(.L_x_72) ;  /* 0xffffffa800807947 */ /* 0x000fea000383ffff */
.L_x_77:
[----:B-1----:R-:W-:-:S07]  /*9190*/  MOV R0, UR7 ;  /* 0x0000000700007c02 */ /* 0x002fce0008000f00 */
.L_x_170:
[----:B-1----:R1:W2:Y:S02]  /*91a0*/  SYNCS.PHASECHK.TRANS64.TRYWAIT P0, [R0+URZ], R3 ;  /* 0x00000003000075a7 */ /* 0x0022a400080011ff */
[----:B--2---:R-:W-:Y:S05]  /*91b0*/  @!P0 NANOSLEEP.SYNCS 0x989680 ;  /* 0x009896800000895d */ /* 0x004fea0003900000 */
[----:B------:R-:W2:Y:S02]  /*91c0*/  @!P0 SYNCS.PHASECHK.TRANS64 P0, [R0+URZ], R3 ;  /* 0x00000003000085a7 */ /* 0x000ea400080010ff */
[----:B--2---:R-:W-:Y:S05]  /*91d0*/  @!P0 BRA `(.L_x_170) ;  /* 0xfffffffc00f08947 */ /* 0x004fea000383ffff */
[----:B------:R-:W-:Y:S05]  /*91e0*/  BRA `(.L_x_171) ;  /* 0xffffffac00747947 */ /* 0x000fea000383ffff */
.L_x_78:
[----:B------:R-:W-:-:S07]  /*91f0*/  MOV R0, UR7 ;  /* 0x0000000700007c02 */ /* 0x000fce0008000f00 */
.L_x_172:
[----:B-1----:R1:W2:Y:S02]  /*9200*/  SYNCS.PHASECHK.TRANS64.TRYWAIT P0, [R0+URZ], R3 ;  /* 0x00000003000075a7 */ /* 0x0022a400080011ff */
[----:B--2---:R-:W-:Y:S05]  /*9210*/  @!P0 NANOSLEEP.SYNCS 0x989680 ;  /* 0x009896800000895d */ /* 0x004fea0003900000 */
[----:B------:R-:W2:Y:S02]  /*9220*/  @!P0 SYNCS.PHASECHK.TRANS64 P0, [R0+URZ], R3 ;  /* 0x00000003000085a7 */ /* 0x000ea400080010ff */
[----:B--2---:R-:W-:Y:S05]  /*9230*/  @!P0 BRA `(.L_x_172) ;  /* 0xfffffffc00f08947 */ /* 0x004fea000383ffff */
[----:B------:R-:W-:Y:S05]  /*9240*/  BRA `(.L_x_173) ;  /* 0xffffffac00807947 */ /* 0x000fea000383ffff */
.L_x_79:
[----:B------:R-:W-:-:S07]  /*9250*/  MOV R0, UR7 ;  /* 0x0000000700007c02 */ /* 0x000fce0008000f00 */
.L_x_174:
[----:B-1----:R1:W2:Y:S02]  /*9260*/  SYNCS.PHASECHK.TRANS64.TRYWAIT P0, [R0+URZ], R3 ;  /* 0x00000003000075a7 */ /* 0x0022a400080011ff */
[----:B--2---:R-:W-:Y:S05]  /*9270*/  @!P0 NANOSLEEP.SYNCS 0x989680 ;  /* 0x009896800000895d */ /* 0x004fea0003900000 */
[----:B------:R-:W2:Y:S02]  /*9280*/  @!P0 SYNCS.PHASECHK.TRANS64 P0, [R0+URZ], R3 ;  /* 0x00000003000085a7 */ /* 0x000ea400080010ff */
[----:B--2---:R-:W-:Y:S05]  /*9290*/  @!P0 BRA `(.L_x_174) ;  /* 0xfffffffc00f08947 */ /* 0x004fea000383ffff */
[----:B------:R-:W-:Y:S05]  /*92a0*/  BRA `(.L_x_175) ;  /* 0xffffffac008c7947 */ /* 0x000fea000383ffff */
.L_x_82:
[----:B------:R-:W-:-:S07]  /*92b0*/  MOV R0, UR5 ;  /* 0x0000000500007c02 */ /* 0x000fce0008000f00 */
.L_x_176:
[----:B-1----:R1:W2:Y:S02]  /*92c0*/  SYNCS.PHASECHK.TRANS64.TRYWAIT P1, [R0+URZ+0x100], R3 ;  /* 0x00010003000075a7 */ /* 0x0022a400080211ff */
[----:B--2---:R-:W-:Y:S05]  /*92d0*/  @!P1 NANOSLEEP.SYNCS 0x989680 ;  /* 0x009896800000995d */ /* 0x004fea0003900000 */
[----:B------:R-:W2:Y:S02]  /*92e0*/  @!P1 SYNCS.PHASECHK.TRANS64 P1, [R0+URZ+0x100], R3 ;  /* 0x00010003000095a7 */ /* 0x000ea400080210ff */
[----:B--2---:R-:W-:Y:S05]  /*92f0*/  @!P1 BRA `(.L_x_176) ;  /* 0xfffffffc00f09947 */ /* 0x004fea000383ffff */
[----:B------:R-:W-:Y:S05]  /*9300*/  BRA `(.L_x_177) ;  /* 0xffffffac00d87947 */ /* 0x000fea000383ffff */
.L_x_87:
[----:B--2---:R2:W3:Y:S02]  /*9310*/  SYNCS.PHASECHK.TRANS64.TRYWAIT P0, [R0+URZ+0x80], R3 ;  /* 0x00008003000075a7 */ /* 0x0044e400080011ff */
[----:B---3--:R-:W-:Y:S05]  /*9320*/  @!P0 NANOSLEEP.SYNCS 0x989680 ;  /* 0x009896800000895d */ /* 0x008fea0003900000 */
[----:B------:R-:W3:Y:S02]  /*9330*/  @!P0 SYNCS.PHASECHK.TRANS64 P0, [R0+URZ+0x80], R3 ;  /* 0x00008003000085a7 */ /* 0x000ee400080010ff */
[----:B---3--:R-:W-:Y:S05]  /*9340*/  @!P0 BRA `(.L_x_87) ;  /* 0xfffffffc00f08947 */ /* 0x008fea000383ffff */
[----:B------:R-:W-:Y:S05]  /*9350*/  BRA `(.L_x_178) ;  /* 0xffffffb000dc7947 */ /* 0x000fea000383ffff */
.L_x_90:
[----:B------:R-:W-:Y:S07]  /*9360*/  MOV R0, UR4 ;  /* 0x0000000400007c02 */ /* 0x000fee0008000f00 */
.L_x_179:
[----:B--2---:R2:W3:Y:S02]  /*9370*/  SYNCS.PHASECHK.TRANS64.TRYWAIT P0, [R0+URZ+0x78], R3 ;  /* 0x00007803000075a7 */ /* 0x0044e400080011ff */
[----:B---3--:R-:W-:Y:S05]  /*9380*/  @!P0 NANOSLEEP.SYNCS 0x989680 ;  /* 0x009896800000895d */ /* 0x008fea0003900000 */
[----:B------:R-:W3:Y:S02]  /*9390*/  @!P0 SYNCS.PHASECHK.TRANS64 P0, [R0+URZ+0x78], R3 ;  /* 0x00007803000085a7 */ /* 0x000ee400080010ff */
[----:B---3--:R-:W-:Y:S05]  /*93a0*/  @!P0 BRA `(.L_x_179) ;  /* 0xfffffffc00f08947 */ /* 0x008fea000383ffff */
[----:B------:R-:W-:Y:S05]  /*93b0*/  BRA `(.L_x_89) ;  /* 0xffffffb400bc7947 */ /* 0x000fea000383ffff */
.L_x_93:
[----:B------:R-:W-:Y:S07]  /*93c0*/  MOV R3, UR4 ;  /* 0x0000000400037c02 */ /* 0x000fee0008000f00 */
.L_x_180:
[----:B-1----:R1:W2:Y:S02]  /*93d0*/  SYNCS.PHASECHK.TRANS64.TRYWAIT P0, [R3+URZ+0x50], R12 ;  /* 0x0000500c030075a7 */ /* 0x0022a400080011ff */
[----:B--2---:R-:W-:Y:S05]  /*93e0*/  @!P0 NANOSLEEP.SYNCS 0x989680 ;  /* 0x009896800000895d */ /* 0x004fea0003900000 */
[----:B------:R-:W2:Y:S02]  /*93f0*/  @!P0 SYNCS.PHASECHK.TRANS64 P0, [R3+URZ+0x50], R12 ;  /* 0x0000500c030085a7 */ /* 0x000ea400080010ff */
[----:B--2---:R-:W-:Y:S05]  /*9400*/  @!P0 BRA `(.L_x_180) ;  /* 0xfffffffc00f08947 */ /* 0x004fea000383ffff */
[----:B------:R-:W-:Y:S05]  /*9410*/  BRA `(.L_x_181) ;  /* 0xffffffb800387947 */ /* 0x000fea000383ffff */
.L_x_94:
[----:B-1----:R-:W-:Y:S07]  /*9420*/  MOV R3, UR4 ;  /* 0x0000000400037c02 */ /* 0x002fee0008000f00 */
.L_x_182:
[----:B-1----:R1:W2:Y:S02]  /*9430*/  SYNCS.PHASECHK.TRANS64.TRYWAIT P0, [R3+URZ+0x58], R12 ;  /* 0x0000580c030075a7 */ /* 0x0022a400080011ff */
[----:B--2---:R-:W-:Y:S05]  /*9440*/  @!P0 NANOSLEEP.SYNCS 0x989680 ;  /* 0x009896800000895d */ /* 0x004fea0003900000 */
[----:B------:R-:W2:Y:S02]  /*9450*/  @!P0 SYNCS.PHASECHK.TRANS64 P0, [R3+URZ+0x58], R12 ;  /* 0x0000580c030085a7 */ /* 0x000ea400080010ff */
[----:B--2---:R-:W-:Y:S05]  /*9460*/  @!P0 BRA `(.L_x_182) ;  /* 0xfffffffc00f08947 */ /* 0x004fea000383ffff */
[----:B------:R-:W-:Y:S05]  /*9470*/  BRA `(.L_x_183) ;  /* 0xffffffb800947947 */ /* 0x000fea000383ffff */
.L_x_95:
[----:B-1----:R-:W-:Y:S07]  /*9480*/  MOV R3, UR4 ;  /* 0x0000000400037c02 */ /* 0x002fee0008000f00 */
.L_x_184:
[----:B-1----:R1:W2:Y:S02]  /*9490*/  SYNCS.PHASECHK.TRANS64.TRYWAIT P0, [R3+URZ+0x60], R12 ;  /* 0x0000600c030075a7 */ /* 0x0022a400080011ff */
[----:B--2---:R-:W-:Y:S05]  /*94a0*/  @!P0 NANOSLEEP.SYNCS 0x989680 ;  /* 0x009896800000895d */ /* 0x004fea0003900000 */
[----:B------:R-:W2:Y:S02]  /*94b0*/  @!P0 SYNCS.PHASECHK.TRANS64 P0, [R3+URZ+0x60], R12 ;  /* 0x0000600c030085a7 */ /* 0x000ea400080010ff */
[----:B--2---:R-:W-:Y:S05]  /*94c0*/  @!P0 BRA `(.L_x_184) ;  /* 0xfffffffc00f08947 */ /* 0x004fea000383ffff */
[----:B------:R-:W-:Y:S05]  /*94d0*/  BRA `(.L_x_185) ;  /* 0xffffffb800f07947 */ /* 0x000fea000383ffff */
.L_x_96:
[----:B------:R-:W-:Y:S07]  /*94e0*/  MOV R3, UR4 ;  /* 0x0000000400037c02 */ /* 0x000fee0008000f00 */
.L_x_186:
[----:B-1----:R1:W2:Y:S02]  /*94f0*/  SYNCS.PHASECHK.TRANS64.TRYWAIT P0, [R3+URZ+0x68], R12 ;  /* 0x0000680c030075a7 */ /* 0x0022a400080011ff */
[----:B--2---:R-:W-:Y:S05]  /*9500*/  @!P0 NANOSLEEP.SYNCS 0x989680 ;  /* 0x009896800000895d */ /* 0x004fea0003900000 */
[----:B------:R-:W2:Y:S02]  /*9510*/  @!P0 SYNCS.PHASECHK.TRANS64 P0, [R3+URZ+0x68], R12 ;  /* 0x0000680c030085a7 */ /* 0x000ea400080010ff */
[----:B--2---:R-:W-:Y:S05]  /*9520*/  @!P0 BRA `(.L_x_186) ;  /* 0xfffffffc00f08947 */ /* 0x004fea000383ffff */
[----:B------:R-:W-:Y:S05]  /*9530*/  BRA `(.L_x_187) ;  /* 0xffffffbc00907947 */ /* 0x000fea000383ffff */
.L_x_98:
[----:B------:R-:W-:-:S07]  /*9540*/  MOV R0, UR4 ;  /* 0x0000000400007c02 */ /* 0x000fce0008000f00 */
.L_x_188:
[----:B-1----:R1:W3:Y:S02]  /*9550*/  SYNCS.PHASECHK.TRANS64.TRYWAIT P0, [R0+URZ+0x50], R3 ;  /* 0x00005003000075a7 */ /* 0x0022e400080011ff */
[----:B---3--:R-:W-:Y:S05]  /*9560*/  @!P0 NANOSLEEP.SYNCS 0x989680 ;  /* 0x009896800000895d */ /* 0x008fea0003900000 */
[----:B------:R-:W3:Y:S02]  /*9570*/  @!P0 SYNCS.PHASECHK.TRANS64 P0, [R0+URZ+0x50], R3 ;  /* 0x00005003000085a7 */ /* 0x000ee400080010ff */
[----:B---3--:R-:W-:Y:S05]  /*9580*/  @!P0 BRA `(.L_x_188) ;  /* 0xfffffffc00f08947 */ /* 0x008fea000383ffff */
[----:B------:R-:W-:Y:S05]  /*9590*/  BRA `(.L_x_189) ;  /* 0xffffffc000187947 */ /* 0x000fea000383ffff */
.L_x_99:
[----:B-1----:R-:W-:-:S07]  /*95a0*/  MOV R0, UR4 ;  /* 0x0000000400007c02 */ /* 0x002fce0008000f00 */
.L_x_190:
[----:B-1----:R1:W3:Y:S02]  /*95b0*/  SYNCS.PHASECHK.TRANS64.TRYWAIT P0, [R0+URZ+0x58], R3 ;  /* 0x00005803000075a7 */ /* 0x0022e400080011ff */
[----:B---3--:R-:W-:Y:S05]  /*95c0*/  @!P0 NANOSLEEP.SYNCS 0x989680 ;  /* 0x009896800000895d */ /* 0x008fea0003900000 */
[----:B------:R-:W3:Y:S02]  /*95d0*/  @!P0 SYNCS.PHASECHK.TRANS64 P0, [R0+URZ+0x58], R3 ;  /* 0x00005803000085a7 */ /* 0x000ee400080010ff */
[----:B---3--:R-:W-:Y:S05]  /*95e0*/  @!P0 BRA `(.L_x_190) ;  /* 0xfffffffc00f08947 */ /* 0x008fea000383ffff */
[----:B------:R-:W-:Y:S05]  /*95f0*/  BRA `(.L_x_191) ;  /* 0xffffffc000087947 */ /* 0x000fea000383ffff */
.L_x_100:
[----:B-1----:R-:W-:-:S07]  /*9600*/  MOV R0, UR4 ;  /* 0x0000000400007c02 */ /* 0x002fce0008000f00 */
.L_x_192:
[----:B-1----:R1:W3:Y:S02]  /*9610*/  SYNCS.PHASECHK.TRANS64.TRYWAIT P0, [R0+URZ+0x60], R3 ;  /* 0x00006003000075a7 */ /* 0x0022e400080011ff */
[----:B---3--:R-:W-:Y:S05]  /*9620*/  @!P0 NANOSLEEP.SYNCS 0x989680 ;  /* 0x009896800000895d */ /* 0x008fea0003900000 */
[----:B------:R-:W3:Y:S02]  /*9630*/  @!P0 SYNCS.PHASECHK.TRANS64 P0, [R0+URZ+0x60], R3 ;  /* 0x00006003000085a7 */ /* 0x000ee400080010ff */
[----:B---3--:R-:W-:Y:S05]  /*9640*/  @!P0 BRA `(.L_x_192) ;  /* 0xfffffffc00f08947 */ /* 0x008fea000383ffff */
[----:B------:R-:W-:Y:S05]  /*9650*/  BRA `(.L_x_193) ;  /* 0xffffffbc00f87947 */ /* 0x000fea000383ffff */
.L_x_102:
[----:B--2---:R2:W3:Y:S02]  /*9660*/  SYNCS.PHASECHK.TRANS64.TRYWAIT P0, [R0+URZ+0x80], R3 ;  /* 0x00008003000075a7 */ /* 0x0044e400080011ff */
[----:B---3--:R-:W-:Y:S05]  /*9670*/  @!P0 NANOSLEEP.SYNCS 0x989680 ;  /* 0x009896800000895d */ /* 0x008fea0003900000 */
[----:B------:R-:W3:Y:S02]  /*9680*/  @!P0 SYNCS.PHASECHK.TRANS64 P0, [R0+URZ+0x80], R3 ;  /* 0x00008003000085a7 */ /* 0x000ee400080010ff */
[----:B---3--:R-:W-:Y:S05]  /*9690*/  @!P0 BRA `(.L_x_102) ;  /* 0xfffffffc00f08947 */ /* 0x008fea000383ffff */
[----:B------:R-:W-:Y:S05]  /*96a0*/  BRA `(.L_x_194) ;  /* 0xffffffc000cc7947 */ /* 0x000fea000383ffff */
.L_x_113:
[----:B-1----:R-:W-:Y:S04]  /*96b0*/  MOV R0, UR44 ;  /* 0x0000002c00007c02 */ /* 0x002fe80008000f00 */
[----:B------:R1:W2:Y:S03]  /*96c0*/  SYNCS.PHASECHK.TRANS64.TRYWAIT P1, [R0+URZ+0x30], R5 ;  /* 0x00003005000075a7 */ /* 0x0002a600080211ff */
[----:B--2---:R-:W-:Y:S05]  /*96d0*/  @!P1 NANOSLEEP.SYNCS 0x989680 ;  /* 0x009896800000995d */ /* 0x004fea0003900000 */
[----:B------:R-:W2:Y:S02]  /*96e0*/  @!P1 SYNCS.PHASECHK.TRANS64 P1, [R0+URZ+0x30], R5 ;  /* 0x00003005000095a7 */ /* 0x000ea400080210ff */
[----:B--2---:R-:W-:Y:S05]  /*96f0*/  @!P1 BRA `(.L_x_113) ;  /* 0xfffffffc00ec9947 */ /* 0x004fea000383ffff */
[----:B------:R-:W-:Y:S05]  /*9700*/  BRA `(.L_x_112) ;  /* 0xffffffcc00c47947 */ /* 0x000fea000383ffff */
.L_x_115:
[----:B-1----:R1:W4:Y:S02]  /*9710*/  SYNCS.PHASECHK.TRANS64.TRYWAIT P0, [R78+URZ+0xa0], R3 ;  /* 0x0000a0034e0075a7 */ /* 0x00232400080011ff */
[----:B----4-:R-:W-:Y:S05]  /*9720*/  @!P0 NANOSLEEP.SYNCS 0x989680 ;  /* 0x009896800000895d */ /* 0x010fea0003900000 */
[----:B------:R-:W4:Y:S02]  /*9730*/  @!P0 SYNCS.PHASECHK.TRANS64 P0, [R78+URZ+0xa0], R3 ;  /* 0x0000a0034e0085a7 */ /* 0x000f2400080010ff */
[----:B----4-:R-:W-:Y:S05]  /*9740*/  @!P0 BRA `(.L_x_115) ;  /* 0xfffffffc00f08947 */ /* 0x010fea000383ffff */
[----:B------:R-:W-:Y:S05]  /*9750*/  BRA `(.L_x_114) ;  /* 0xffffffcc00e47947 */ /* 0x000fea000383ffff */
.L_x_124:
[----:B--2---:R2:W3:Y:S02]  /*9760*/  SYNCS.PHASECHK.TRANS64.TRYWAIT P0, [R3+URZ+0x30], R0 ;  /* 0x00003000030075a7 */ /* 0x0044e400080011ff */
[----:B---3--:R-:W-:Y:S05]  /*9770*/  @!P0 NANOSLEEP.SYNCS 0x989680 ;  /* 0x009896800000895d */ /* 0x008fea0003900000 */
[----:B------:R-:W3:Y:S02]  /*9780*/  @!P0 SYNCS.PHASECHK.TRANS64 P0, [R3+URZ+0x30], R0 ;  /* 0x00003000030085a7 */ /* 0x000ee400080010ff */
[----:B---3--:R-:W-:Y:S05]  /*9790*/  @!P0 BRA `(.L_x_124) ;  /* 0xfffffffc00f08947 */ /* 0x008fea000383ffff */
[----:B------:R-:W-:Y:S05]  /*97a0*/  BRA `(.L_x_123) ;  /* 0xffffffd400f07947 */ /* 0x000fea000383ffff */
.L_x_132:
[----:B--2---:R2:W3:Y:S02]  /*97b0*/  SYNCS.PHASECHK.TRANS64.TRYWAIT P0, [R87+URZ+0x30], R4 ;  /* 0x00003004570075a7 */ /* 0x0044e400080011ff */
[----:B---3--:R-:W-:Y:S05]  /*97c0*/  @!P0 NANOSLEEP.SYNCS 0x989680 ;  /* 0x009896800000895d */ /* 0x008fea0003900000 */
[----:B------:R-:W3:Y:S02]  /*97d0*/  @!P0 SYNCS.PHASECHK.TRANS64 P0, [R87+URZ+0x30], R4 ;  /* 0x00003004570085a7 */ /* 0x000ee400080010ff */
[----:B---3--:R-:W-:Y:S05]  /*97e0*/  @!P0 BRA `(.L_x_132) ;  /* 0xfffffffc00f08947 */ /* 0x008fea000383ffff */
[----:B------:R-:W-:Y:S05]  /*97f0*/  BRA `(.L_x_131) ;  /* 0xffffffe0000c7947 */ /* 0x000fea000383ffff */
.L_x_140:
[----:B--2---:R2:W3:Y:S02]  /*9800*/  SYNCS.PHASECHK.TRANS64.TRYWAIT P0, [R92+URZ+0x30], R3 ;  /* 0x000030035c0075a7 */ /* 0x0044e400080011ff */
[----:B---3--:R-:W-:Y:S05]  /*9810*/  @!P0 NANOSLEEP.SYNCS 0x989680 ;  /* 0x009896800000895d */ /* 0x008fea0003900000 */
[----:B------:R-:W3:Y:S02]  /*9820*/  @!P0 SYNCS.PHASECHK.TRANS64 P0, [R92+URZ+0x30], R3 ;  /* 0x000030035c0085a7 */ /* 0x000ee400080010ff */
[----:B---3--:R-:W-:Y:S05]  /*9830*/  @!P0 BRA `(.L_x_140) ;  /* 0xfffffffc00f08947 */ /* 0x008fea000383ffff */
[----:B------:R-:W-:Y:S05]  /*9840*/  BRA `(.L_x_139) ;  /* 0xffffffe800287947 */ /* 0x000fea000383ffff */
        .weak           $__internal_0_$__cuda_sm10x_tcgen05_guardrail_trap_col_being_dealloced_not_returned_by_alloc
        .type           $__internal_0_$__cuda_sm10x_tcgen05_guardrail_trap_col_being_dealloced_not_returned_by_alloc,@function
        .size           $__internal_0_$__cuda_sm10x_tcgen05_guardrail_trap_col_being_dealloced_not_returned_by_alloc,($__internal_1_$__cuda_sm10x_tcgen05_guardrail_trap_phase_invalid_during_alloc - $__internal_0_$__cuda_sm10x_tcgen05_guardrail_trap_col_being_dealloced_not_returned_by_alloc)
$__internal_0_$__cuda_sm10x_tcgen05_guardrail_trap_col_being_dealloced_not_returned_by_alloc:
[----:B------:R-:W-:Y:S05]  /*9850*/  BPT.TRAP 0x1 ;  /* 0x000000040000795c */ /* 0x000fea0000300000 */
[----:B------:R-:W-:-:S04]  /*9860*/  HFMA2 R3, -RZ, RZ, 0, 0 ;  /* 0x00000000ff037431 */ /* 0x000fc800000001ff */
[----:B------:R-:W-:Y:S05]  /*9870*/  RET.REL.NODEC R2 `(_ZN7cutlass13device_kernelINS_4gemm6kernel13GemmUniversalIN4cute5tupleIJiiiiEEENS1_10collective13CollectiveMmaINS1_35MainloopSm100TmaUmmaWarpSpecializedILi3ELi2ELi4ENS5_IJNS4_1CILi4EEESB_NSA_ILi1EEEEEEEENS5_IJNSA_ILi128EEESF_NSA_ILi64EEEEEENS_6half_tENS5_IJSC_llEEESI_SJ_NS4_8TiledMMAINS4_8MMA_AtomIJNS4_26SM100_MMA_F16BF16_2x1SM_SSISI_SI_fLi128ELi128ELNS4_4UMMA5MajorE1ELSO_1ELNSN_7ScaleInE0ELSP_0EEEEEENS4_6LayoutINS5_IJSC_SC_SC_EEENS5_IJNSA_ILi0EEESU_SU_EEEEENS5_IJNS4_10UnderscoreESX_SX_EEEEENS4_28SM100_TMA_2SM_LOAD_MULTICASTENS4_14ComposedLayoutINS4_7SwizzleILi3ELi4ELi3EEENS4_18smem_ptr_flag_bitsILi16EEENSS_INS5_IJSG_NSA_ILi8EEEEEENS5_IJSC_SG_EEEEEEEvNS4_8identityES10_S1A_vS1B_EENS_8epilogue10collective18CollectiveEpilogueINS1D_23Sm100TmaWarpSpecializedILi4ELi2ELi16ELb1ELb0EEEJNS5_IJSG_SF_SG_EEENS5_IJNSS_ISG_SC_EENSS_INS5_IJNSA_ILi16EEENSA_ILi2EEEEEES18_EEEEESI_NS5_IJlSC_lEEESI_S1P_NS1D_6fusion15FusionCallbacksIS1H_NS1Q_17LinearCombinationISI_fSI_fLNS_15FloatRoundStyleE2EEES1I_S1O_JEEENS4_5SM1004TMEM4LOAD26SM100_TMEM_LOAD_32dp32b16xENS4_13SM90_TMA_LOADENS11_INS12_ILi1ELi4ELi3EEES15_NSS_INS5_IJS16_S1K_EEENS5_IJS1K_SC_EEEEEEENS4_39AutoVectorizingCopyWithAssumedAlignmentILi128EEENS4_14SM90_TMA_STOREES25_S27_S27_EEEvvEEEEvNT_6ParamsE) ;  /* 0xffffff6402e07950 */ /* 0x000fea0003c3ffff */
        .weak           $__internal_1_$__cuda_sm10x_tcgen05_guardrail_trap_phase_invalid_during_alloc
        .type           $__internal_1_$__cuda_sm10x_tcgen05_guardrail_trap_phase_invalid_during_alloc,@function
        .size           $__internal_1_$__cuda_sm10x_tcgen05_guardrail_trap_phase_invalid_during_alloc,($__internal_2_$__cuda_sm10x_tcgen05_guardrail_trap_unallocated_columns_being_dealloced - $__internal_1_$__cuda_sm10x_tcgen05_guardrail_trap_phase_invalid_during_alloc)
$__internal_1_$__cuda_sm10x_tcgen05_guardrail_trap_phase_invalid_during_alloc:
[----:B------:R-:W-:Y:S05]  /*9880*/  BPT.TRAP 0x1 ;  /* 0x000000040000795c */ /* 0x000fea0000300000 */
[----:B------:R-:W-:-:S04]  /*9890*/  MOV R3, 0x0 ;  /* 0x0000000000037802 */ /* 0x000fc80000000f00 */
[----:B------:R-:W-:Y:S05]  /*98a0*/  RET.REL.NODEC R2 `(_ZN7cutlass13device_kernelINS_4gemm6kernel13GemmUniversalIN4cute5tupleIJiiiiEEENS1_10collective13CollectiveMmaINS1_35MainloopSm100TmaUmmaWarpSpecializedILi3ELi2ELi4ENS5_IJNS4_1CILi4EEESB_NSA_ILi1EEEEEEEENS5_IJNSA_ILi128EEESF_NSA_ILi64EEEEEENS_6half_tENS5_IJSC_llEEESI_SJ_NS4_8TiledMMAINS4_8MMA_AtomIJNS4_26SM100_MMA_F16BF16_2x1SM_SSISI_SI_fLi128ELi128ELNS4_4UMMA5MajorE1ELSO_1ELNSN_7ScaleInE0ELSP_0EEEEEENS4_6LayoutINS5_IJSC_SC_SC_EEENS5_IJNSA_ILi0EEESU_SU_EEEEENS5_IJNS4_10UnderscoreESX_SX_EEEEENS4_28SM100_TMA_2SM_LOAD_MULTICASTENS4_14ComposedLayoutINS4_7SwizzleILi3ELi4ELi3EEENS4_18smem_ptr_flag_bitsILi16EEENSS_INS5_IJSG_NSA_ILi8EEEEEENS5_IJSC_SG_EEEEEEEvNS4_8identityES10_S1A_vS1B_EENS_8epilogue10collective18CollectiveEpilogueINS1D_23Sm100TmaWarpSpecializedILi4ELi2ELi16ELb1ELb0EEEJNS5_IJSG_SF_SG_EEENS5_IJNSS_ISG_SC_EENSS_INS5_IJNSA_ILi16EEENSA_ILi2EEEEEES18_EEEEESI_NS5_IJlSC_lEEESI_S1P_NS1D_6fusion15FusionCallbacksIS1H_NS1Q_17LinearCombinationISI_fSI_fLNS_15FloatRoundStyleE2EEES1I_S1O_JEEENS4_5SM1004TMEM4LOAD26SM100_TMEM_LOAD_32dp32b16xENS4_13SM90_TMA_LOADENS11_INS12_ILi1ELi4ELi3EEES15_NSS_INS5_IJS16_S1K_EEENS5_IJS1K_SC_EEEEEEENS4_39AutoVectorizingCopyWithAssumedAlignmentILi128EEENS4_14SM90_TMA_STOREES25_S27_S27_EEEvvEEEEvNT_6ParamsE) ;  /* 0xffffff6402d47950 */ /* 0x000fea0003c3ffff */
        .weak           $__internal_2_$__cuda_sm10x_tcgen05_guardrail_trap_unallocated_columns_being_dealloced
        .type           $__internal_2_$__cuda_sm10x_tcgen05_guardrail_trap_unallocated_columns_being_dealloced,@function
        .size           $__internal_2_$__cuda_sm10x_tcgen05_guardrail_trap_unallocated_columns_being_dealloced,(.L_x_196 - $__internal_2_$__cuda_sm10x_tcgen05_guardrail_trap_unallocated_columns_being_dealloced)
$__internal_2_$__cuda_sm10x_tcgen05_guardrail_trap_unallocated_columns_being_dealloced:
[----:B------:R-:W-:Y:S05]  /*98b0*/  BPT.TRAP 0x1 ;  /* 0x000000040000795c */ /* 0x000fea0000300000 */
[----:B------:R-:W-:-:S04]  /*98c0*/  HFMA2 R3, -RZ, RZ, 0, 0 ;  /* 0x00000000ff037431 */ /* 0x000fc800000001ff */
[----:B------:R-:W-:Y:S05]  /*98d0*/  RET.REL.NODEC R2 `(_ZN7cutlass13device_kernelINS_4gemm6kernel13GemmUniversalIN4cute5tupleIJiiiiEEENS1_10collective13CollectiveMmaINS1_35MainloopSm100TmaUmmaWarpSpecializedILi3ELi2ELi4ENS5_IJNS4_1CILi4EEESB_NSA_ILi1EEEEEEEENS5_IJNSA_ILi128EEESF_NSA_ILi64EEEEEENS_6half_tENS5_IJSC_llEEESI_SJ_NS4_8TiledMMAINS4_8MMA_AtomIJNS4_26SM100_MMA_F16BF16_2x1SM_SSISI_SI_fLi128ELi128ELNS4_4UMMA5MajorE1ELSO_1ELNSN_7ScaleInE0ELSP_0EEEEEENS4_6LayoutINS5_IJSC_SC_SC_EEENS5_IJNSA_ILi0EEESU_SU_EEEEENS5_IJNS4_10UnderscoreESX_SX_EEEEENS4_28SM100_TMA_2SM_LOAD_MULTICASTENS4_14ComposedLayoutINS4_7SwizzleILi3ELi4ELi3EEENS4_18smem_ptr_flag_bitsILi16EEENSS_INS5_IJSG_NSA_ILi8EEEEEENS5_IJSC_SG_EEEEEEEvNS4_8identityES10_S1A_vS1B_EENS_8epilogue10collective18CollectiveEpilogueINS1D_23Sm100TmaWarpSpecializedILi4ELi2ELi16ELb1ELb0EEEJNS5_IJSG_SF_SG_EEENS5_IJNSS_ISG_SC_EENSS_INS5_IJNSA_ILi16EEENSA_ILi2EEEEEES18_EEEEESI_NS5_IJlSC_lEEESI_S1P_NS1D_6fusion15FusionCallbacksIS1H_NS1Q_17LinearCombinationISI_fSI_fLNS_15FloatRoundStyleE2EEES1I_S1O_JEEENS4_5SM1004TMEM4LOAD26SM100_TMEM_LOAD_32dp32b16xENS4_13SM90_TMA_LOADENS11_INS12_ILi1ELi4ELi3EEES15_NSS_INS5_IJS16_S1K_EEENS5_IJS1K_SC_EEEEEEENS4_39AutoVectorizingCopyWithAssumedAlignmentILi128EEENS4_14SM90_TMA_STOREES25_S27_S27_EEEvvEEEEvNT_6ParamsE) ;  /* 0xffffff6402c87950 */ /* 0x000fea0003c3ffff */
.L_x_195:
[----:B------:R-:W-:-:S00]  /*98e0*/  BRA `(.L_x_195) ;  /* 0xfffffffc00fc7947 */ /* 0x000fc0000383ffff */
[----:B------:R-:W-:-:S00]  /*98f0*/  NOP ;  /* 0x0000000000007918 */ /* 0x000fc00000000000 */
        /* <DEDUP_REMOVED lines=8> */
.L_x_196:


//--------------------- .nv.global.init           --------------------------
	.section	.nv.global.init,"aw",@progbits
.nv.global.init:
	.type		$str$27,@object
	.size		$str$27,($str$28 - $str$27)
$str$27:
        /*0000*/ 	.byte	0x28, 0x61, 0x64, 0x64, 0x72, 0x65, 0x73, 0x73, 0x20, 0x26, 0x20, 0x6d, 0x61, 0x73, 0x6b, 0x29
        /*0010*/ 	.byte	0x20, 0x3d, 0x3d, 0x20, 0x30, 0x00
	.type		$str$28,@object
	.size		$str$28,($str$26 - $str$28)
$str$28:
        /*0016*/ 	.byte	0x2f, 0x74, 0x6d, 0x70, 0x2f, 0x63, 0x75, 0x74, 0x6c, 0x61, 0x73, 0x73, 0x5f, 0x73, 0x77, 0x65
        /*0026*/ 	.byte	0x65, 0x70, 0x5f, 0x73, 0x72, 0x63, 0x2f, 0x69, 0x6e, 0x63, 0x6c, 0x75, 0x64, 0x65, 0x2f, 0x63
        /*0036*/ 	.byte	0x75, 0x74, 0x65, 0x2f, 0x70, 0x6f, 0x69, 0x6e, 0x74, 0x65, 0x72, 0x5f, 0x66, 0x6c, 0x61, 0x67
        /*0046*/ 	.byte	0x67, 0x65, 0x64, 0x2e, 0x68, 0x70, 0x70, 0x00
	.type		$str$26,@object
	.size		$str$26,($str$25 - $str$26)
$str$26:
        /*004e*/ 	.byte	0x2f, 0x74, 0x6d, 0x70, 0x2f, 0x63, 0x75, 0x74, 0x6c, 0x61, 0x73, 0x73, 0x5f, 0x73, 0x77, 0x65
        /*005e*/ 	.byte	0x65, 0x70, 0x5f, 0x73, 0x72, 0x63, 0x2f, 0x69, 0x6e, 0x63, 0x6c, 0x75, 0x64, 0x65, 0x2f, 0x63
        /*006e*/ 	.byte	0x75, 0x74, 0x65, 0x2f, 0x61, 0x74, 0x6f, 0x6d, 0x2f, 0x63, 0x6f, 0x70, 0x79, 0x5f, 0x74, 0x72
        /*007e*/ 	.byte	0x61, 0x69, 0x74, 0x73, 0x5f, 0x73, 0x6d, 0x31, 0x30, 0x30, 0x2e, 0x68, 0x70, 0x70, 0x00
	.type		$str$25,@object
	.size		$str$25,(__unnamed_1 - $str$25)
$str$25:
        /*008d*/ 	.byte	0x28, 0x28, 0x75, 0x69, 0x6e, 0x74, 0x33, 0x32, 0x5f, 0x74, 0x28, 0x74, 0x68, 0x72, 0x65, 0x61
        /*009d*/ 	.byte	0x64, 0x49, 0x64, 0x78, 0x2e, 0x78, 0x29, 0x20, 0x2f, 0x20, 0x33, 0x32, 0x29, 0x20, 0x25, 0x20
        /*00ad*/ 	.byte	0x34, 0x29, 0x20, 0x3d, 0x3d, 0x20, 0x28, 0x28, 0x28, 0x74, 0x6d, 0x65, 0x6d, 0x5f, 0x61, 0x64
        /*00bd*/ 	.byte	0x64, 0x72, 0x20, 0x3e, 0x3e, 0x20, 0x31, 0x36, 0x29, 0x20, 0x2f, 0x20, 0x33, 0x32, 0x29, 0x20
        /*00cd*/ 	.byte	0x25, 0x20, 0x34, 0x29, 0x00
	.type		__unnamed_1,@object
	.size		__unnamed_1,(__unnamed_2 - __unnamed_1)
__unnamed_1:
        /*00d2*/ 	.byte	0x61, 0x75, 0x74, 0x6f, 0x20, 0x63, 0x75, 0x74, 0x65, 0x3a, 0x3a, 0x61, 0x73, 0x5f, 0x70, 0x6f
        /* <DEDUP_REMOVED lines=24> */
        /*0262*/ 	.byte	0x34, 0x38, 0x3e, 0x3e, 0x3e, 0x3e, 0x5d, 0x00
	.type		__unnamed_2,@object
	.size		__unnamed_2,(.L_2 - __unnamed_2)
__unnamed_2:
        /* <DEDUP_REMOVED lines=40> */
        /*04ea*/ 	.byte	0x3a, 0x3a, 0x43, 0x3c, 0x30, 0x3e, 0x3e, 0x3e, 0x3e, 0x5d, 0x00
.L_2:


//--------------------- .nv.shared._ZN7cutlass13device_kernelINS_4gemm6kernel13GemmUniversalIN4cute5tupleIJiiiiEEENS1_10collective13CollectiveMmaINS1_35MainloopSm100TmaUmmaWarpSpecializedILi3ELi2ELi4ENS5_IJNS4_1CILi4EEESB_NSA_ILi1EEEEEEEENS5_IJNSA_ILi128EEESF_NSA_ILi64EEEEEENS_6half_tENS5_IJSC_llEEESI_SJ_NS4_8TiledMMAINS4_8MMA_AtomIJNS4_26SM100_MMA_F16BF16_2x1SM_SSISI_SI_fLi128ELi128ELNS4_4UMMA5MajorE1ELSO_1ELNSN_7ScaleInE0ELSP_0EEEEEENS4_6LayoutINS5_IJSC_SC_SC_EEENS5_IJNSA_ILi0EEESU_SU_EEEEENS5_IJNS4_10UnderscoreESX_SX_EEEEENS4_28SM100_TMA_2SM_LOAD_MULTICASTENS4_14ComposedLayoutINS4_7SwizzleILi3ELi4ELi3EEENS4_18smem_ptr_flag_bitsILi16EEENSS_INS5_IJSG_NSA_ILi8EEEEEENS5_IJSC_SG_EEEEEEEvNS4_8identityES10_S1A_vS1B_EENS_8epilogue10collective18CollectiveEpilogueINS1D_23Sm100TmaWarpSpecializedILi4ELi2ELi16ELb1ELb0EEEJNS5_IJSG_SF_SG_EEENS5_IJNSS_ISG_SC_EENSS_INS5_IJNSA_ILi16EEENSA_ILi2EEEEEES18_EEEEESI_NS5_IJlSC_lEEESI_S1P_NS1D_6fusion15FusionCallbacksIS1H_NS1Q_17LinearCombinationISI_fSI_fLNS_15FloatRoundStyleE2EEES1I_S1O_JEEENS4_5SM1004TMEM4LOAD26SM100_TMEM_LOAD_32dp32b16xENS4_13SM90_TMA_LOADENS11_INS12_ILi1ELi4ELi3EEES15_NSS_INS5_IJS16_S1K_EEENS5_IJS1K_SC_EEEEEEENS4_39AutoVectorizingCopyWithAssumedAlignmentILi128EEENS4_14SM90_TMA_STOREES25_S27_S27_EEEvvEEEEvNT_6ParamsE --------------------------
	.section	.nv.shared._ZN7cutlass13device_kernelINS_4gemm6kernel13GemmUniversalIN4cute5tupleIJiiiiEEENS1_10collective13CollectiveMmaINS1_35MainloopSm100TmaUmmaWarpSpecializedILi3ELi2ELi4ENS5_IJNS4_1CILi4EEESB_NSA_ILi1EEEEEEEENS5_IJNSA_ILi128EEESF_NSA_ILi64EEEEEENS_6half_tENS5_IJSC_llEEESI_SJ_NS4_8TiledMMAINS4_8MMA_AtomIJNS4_26SM100_MMA_F16BF16_2x1SM_SSISI_SI_fLi128ELi128ELNS4_4UMMA5MajorE1ELSO_1ELNSN_7ScaleInE0ELSP_0EEEEEENS4_6LayoutINS5_IJSC_SC_SC_EEENS5_IJNSA_ILi0EEESU_SU_EEEEENS5_IJNS4_10UnderscoreESX_SX_EEEEENS4_28SM100_TMA_2SM_LOAD_MULTICASTENS4_14ComposedLayoutINS4_7SwizzleILi3ELi4ELi3EEENS4_18smem_ptr_flag_bitsILi16EEENSS_INS5_IJSG_NSA_ILi8EEEEEENS5_IJSC_SG_EEEEEEEvNS4_8identityES10_S1A_vS1B_EENS_8epilogue10collective18CollectiveEpilogueINS1D_23Sm100TmaWarpSpecializedILi4ELi2ELi16ELb1ELb0EEEJNS5_IJSG_SF_SG_EEENS5_IJNSS_ISG_SC_EENSS_INS5_IJNSA_ILi16EEENSA_ILi2EEEEEES18_EEEEESI_NS5_IJlSC_lEEESI_S1P_NS1D_6fusion15FusionCallbacksIS1H_NS1Q_17LinearCombinationISI_fSI_fLNS_15FloatRoundStyleE2EEES1I_S1O_JEEENS4_5SM1004TMEM4LOAD26SM100_TMEM_LOAD_32dp32b16xENS4_13SM90_TMA_LOADENS11_INS12_ILi1ELi4ELi3EEES15_NSS_INS5_IJS16_S1K_EEENS5_IJS1K_SC_EEEEEEENS4_39AutoVectorizingCopyWithAssumedAlignmentILi128EEENS4_14SM90_TMA_STOREES25_S27_S27_EEEvvEEEEvNT_6ParamsE,"aw",@nobits
	.sectionflags	@""
	.align	16
	.zero		1024


//--------------------- .nv.shared.reserved.0     --------------------------
	.section	.nv.shared.reserved.0,"aw",@nobits
	.weak		__nv_reservedSMEM_offset_0_alias
	.size		__nv_reservedSMEM_offset_0_alias, 0, 64
	.other		__nv_reservedSMEM_offset_0_alias,@"STO_CUDA_RESERVED_SHARED STV_DEFAULT"
__nv_reservedSMEM_offset_0_alias:
	.zero		0
.nv.shared.reserved.0:
	.zero		64
	.weak		__nv_reservedSMEM_tcgen05_partition
	.type		__nv_reservedSMEM_tcgen05_partition,@object
	.size		__nv_reservedSMEM_tcgen05_partition,(.L_0 - __nv_reservedSMEM_tcgen05_partition)
__nv_reservedSMEM_tcgen05_partition:
	.zero		32
.L_0:


//--------------------- .nv.global                --------------------------
	.section	.nv.global,"aw",@nobits
.nv.global:
	.type		_ZN40_INTERNAL_b6fe556b_4_k_cu_9d7e8c00_317804cute1_E,@object
	.size		_ZN40_INTERNAL_b6fe556b_4_k_cu_9d7e8c00_317804cute1_E,(_ZN40_INTERNAL_b6fe556b_4_k_cu_9d7e8c00_317804cuda3std3__45__cpo6cbeginE - _ZN40_INTERNAL_b6fe556b_4_k_cu_9d7e8c00_317804cute1_E)
_ZN40_INTERNAL_b6fe556b_4_k_cu_9d7e8c00_317804cute1_E:
	.zero		1
	.type		_ZN40_INTERNAL_b6fe556b_4_k_cu_9d7e8c00_317804cuda3std3__45__cpo6cbeginE,@object
	.size		_ZN40_INTERNAL_b6fe556b_4_k_cu_9d7e8c00_317804cuda3std3__45__cpo6cbeginE,(_ZN40_INTERNAL_b6fe556b_4_k_cu_9d7e8c00_317804cuda3std3__48in_placeE - _ZN40_INTERNAL_b6fe556b_4_k_cu_9d7e8c00_317804cuda3std3__45__cpo6cbeginE)
_ZN40_INTERNAL_b6fe556b_4_k_cu_9d7e8c00_317804cuda3std3__45__cpo6cbeginE:
	.zero		1
	.type		_ZN40_INTERNAL_b6fe556b_4_k_cu_9d7e8c00_317804cuda3std3__48in_placeE,@object
	.size		_ZN40_INTERNAL_b6fe556b_4_k_cu_9d7e8c00_317804cuda3std3__48in_placeE,(_ZN40_INTERNAL_b6fe556b_4_k_cu_9d7e8c00_317804cuda3std6ranges3__45__cpo9iter_moveE - _ZN40_INTERNAL_b6fe556b_4_k_cu_9d7e8c00_317804cuda3std3__48in_placeE)
_ZN40_INTERNAL_b6fe556b_4_k_cu_9d7e8c00_317804cuda3std3__48in_placeE:
	.zero		1
	.type		_ZN40_INTERNAL_b6fe556b_4_k_cu_9d7e8c00_317804cuda3std6ranges3__45__cpo9iter_moveE,@object
	.size		_ZN40_INTERNAL_b6fe556b_4_k_cu_9d7e8c00_317804cuda3std6ranges3__45__cpo9iter_moveE,(_ZN40_INTERNAL_b6fe556b_4_k_cu_9d7e8c00_317804cuda3std3__45__cpo5beginE - _ZN40_INTERNAL_b6fe556b_4_k_cu_9d7e8c00_317804cuda3std6ranges3__45__cpo9iter_moveE)
_ZN40_INTERNAL_b6fe556b_4_k_cu_9d7e8c00_317804cuda3std6ranges3__45__cpo9iter_moveE:
	.zero		1
	.type		_ZN40_INTERNAL_b6fe556b_4_k_cu_9d7e8c00_317804cuda3std3__45__cpo5beginE,@object
	.size		_ZN40_INTERNAL_b6fe556b_4_k_cu_9d7e8c00_317804cuda3std3__45__cpo5beginE,(_ZN40_INTERNAL_b6fe556b_4_k_cu_9d7e8c00_317804cuda3std3__442_GLOBAL__N__b6fe556b_4_k_cu_9d7e8c00_317806ignoreE - _ZN40_INTERNAL_b6fe556b_4_k_cu_9d7e8c00_317804cuda3std3__45__cpo5beginE)
_ZN40_INTERNAL_b6fe556b_4_k_cu_9d7e8c00_317804cuda3std3__45__cpo5beginE:
	.zero		1
	.type		_ZN40_INTERNAL_b6fe556b_4_k_cu_9d7e8c00_317804cuda3std3__442_GLOBAL__N__b6fe556b_4_k_cu_9d7e8c00_317806ignoreE,@object
	.size		_ZN40_INTERNAL_b6fe556b_4_k_cu_9d7e8c00_317804cuda3std3__442_GLOBAL__N__b6fe556b_4_k_cu_9d7e8c00_317806ignoreE,(_ZN40_INTERNAL_b6fe556b_4_k_cu_9d7e8c00_317804cute7productE - _ZN40_INTERNAL_b6fe556b_4_k_cu_9d7e8c00_317804cuda3std3__442_GLOBAL__N__b6fe556b_4_k_cu_9d7e8c00_317806ignoreE)
_ZN40_INTERNAL_b6fe556b_4_k_cu_9d7e8c00_317804cuda3std3__442_GLOBAL__N__b6fe556b_4_k_cu_9d7e8c00_317806ignoreE:
	.zero		1
	.type		_ZN40_INTERNAL_b6fe556b_4_k_cu_9d7e8c00_317804cute7productE,@object
	.size		_ZN40_INTERNAL_b6fe556b_4_k_cu_9d7e8c00_317804cute7productE,(_ZN40_INTERNAL_b6fe556b_4_k_cu_9d7e8c00_317804cuda3std3__45__cpo3endE - _ZN40_INTERNAL_b6fe556b_4_k_cu_9d7e8c00_317804cute7productE)
_ZN40_INTERNAL_b6fe556b_4_k_cu_9d7e8c00_317804cute7productE:
	.zero		1
	.type		_ZN40_INTERNAL_b6fe556b_4_k_cu_9d7e8c00_317804cuda3std3__45__cpo3endE,@object
	.size		_ZN40_INTERNAL_b6fe556b_4_k_cu_9d7e8c00_317804cuda3std3__45__cpo3endE,(_ZN40_INTERNAL_b6fe556b_4_k_cu_9d7e8c00_317804cuda3std3__419piecewise_constructE - _ZN40_INTERNAL_b6fe556b_4_k_cu_9d7e8c00_317804cuda3std3__45__cpo3endE)
_ZN40_INTERNAL_b6fe556b_4_k_cu_9d7e8c00_317804cuda3std3__45__cpo3endE:
	.zero		1
	.type		_ZN40_INTERNAL_b6fe556b_4_k_cu_9d7e8c00_317804cuda3std3__419piecewise_constructE,@object
	.size		_ZN40_INTERNAL_b6fe556b_4_k_cu_9d7e8c00_317804cuda3std3__419piecewise_constructE,(_ZN40_INTERNAL_b6fe556b_4_k_cu_9d7e8c00_317804cuda3std3__45__cpo4cendE - _ZN40_INTERNAL_b6fe556b_4_k_cu_9d7e8c00_317804cuda3std3__419piecewise_constructE)
_ZN40_INTERNAL_b6fe556b_4_k_cu_9d7e8c00_317804cuda3std3__419piecewise_constructE:
	.zero		1
	.type		_ZN40_INTERNAL_b6fe556b_4_k_cu_9d7e8c00_317804cuda3std3__45__cpo4cendE,@object
	.size		_ZN40_INTERNAL_b6fe556b_4_k_cu_9d7e8c00_317804cuda3std3__45__cpo4cendE,(_ZN40_INTERNAL_b6fe556b_4_k_cu_9d7e8c00_317804cuda3std6ranges3__45__cpo4swapE - _ZN40_INTERNAL_b6fe556b_4_k_cu_9d7e8c00_317804cuda3std3__45__cpo4cendE)
_ZN40_INTERNAL_b6fe556b_4_k_cu_9d7e8c00_317804cuda3std3__45__cpo4cendE:
	.zero		1
	.type		_ZN40_INTERNAL_b6fe556b_4_k_cu_9d7e8c00_317804cuda3std6ranges3__45__cpo4swapE,@object
	.size		_ZN40_INTERNAL_b6fe556b_4_k_cu_9d7e8c00_317804cuda3std6ranges3__45__cpo4swapE,(.L_10 - _ZN40_INTERNAL_b6fe556b_4_k_cu_9d7e8c00_317804cuda3std6ranges3__45__cpo4swapE)
_ZN40_INTERNAL_b6fe556b_4_k_cu_9d7e8c00_317804cuda3std6ranges3__45__cpo4swapE:
	.zero		1
.L_10:


//--------------------- .nv.constant0._ZN7cutlass13device_kernelINS_4gemm6kernel13GemmUniversalIN4cute5tupleIJiiiiEEENS1_10collective13CollectiveMmaINS1_35MainloopSm100TmaUmmaWarpSpecializedILi3ELi2ELi4ENS5_IJNS4_1CILi4EEESB_NSA_ILi1EEEEEEEENS5_IJNSA_ILi128EEESF_NSA_ILi64EEEEEENS_6half_tENS5_IJSC_llEEESI_SJ_NS4_8TiledMMAINS4_8MMA_AtomIJNS4_26SM100_MMA_F16BF16_2x1SM_SSISI_SI_fLi128ELi128ELNS4_4UMMA5MajorE1ELSO_1ELNSN_7ScaleInE0ELSP_0EEEEEENS4_6LayoutINS5_IJSC_SC_SC_EEENS5_IJNSA_ILi0EEESU_SU_EEEEENS5_IJNS4_10UnderscoreESX_SX_EEEEENS4_28SM100_TMA_2SM_LOAD_MULTICASTENS4_14ComposedLayoutINS4_7SwizzleILi3ELi4ELi3EEENS4_18smem_ptr_flag_bitsILi16EEENSS_INS5_IJSG_NSA_ILi8EEEEEENS5_IJSC_SG_EEEEEEEvNS4_8identityES10_S1A_vS1B_EENS_8epilogue10collective18CollectiveEpilogueINS1D_23Sm100TmaWarpSpecializedILi4ELi2ELi16ELb1ELb0EEEJNS5_IJSG_SF_SG_EEENS5_IJNSS_ISG_SC_EENSS_INS5_IJNSA_ILi16EEENSA_ILi2EEEEEES18_EEEEESI_NS5_IJlSC_lEEESI_S1P_NS1D_6fusion15FusionCallbacksIS1H_NS1Q_17LinearCombinationISI_fSI_fLNS_15FloatRoundStyleE2EEES1I_S1O_JEEENS4_5SM1004TMEM4LOAD26SM100_TMEM_LOAD_32dp32b16xENS4_13SM90_TMA_LOADENS11_INS12_ILi1ELi4ELi3EEES15_NSS_INS5_IJS16_S1K_EEENS5_IJS1K_SC_EEEEEEENS4_39AutoVectorizingCopyWithAssumedAlignmentILi128EEENS4_14SM90_TMA_STOREES25_S27_S27_EEEvvEEEEvNT_6ParamsE --------------------------
	.section	.nv.constant0._ZN7cutlass13device_kernelINS_4gemm6kernel13GemmUniversalIN4cute5tupleIJiiiiEEENS1_10collective13CollectiveMmaINS1_35MainloopSm100TmaUmmaWarpSpecializedILi3ELi2ELi4ENS5_IJNS4_1CILi4EEESB_NSA_ILi1EEEEEEEENS5_IJNSA_ILi128EEESF_NSA_ILi64EEEEEENS_6half_tENS5_IJSC_llEEESI_SJ_NS4_8TiledMMAINS4_8MMA_AtomIJNS4_26SM100_MMA_F16BF16_2x1SM_SSISI_SI_fLi128ELi128ELNS4_4UMMA5MajorE1ELSO_1ELNSN_7ScaleInE0ELSP_0EEEEEENS4_6LayoutINS5_IJSC_SC_SC_EEENS5_IJNSA_ILi0EEESU_SU_EEEEENS5_IJNS4_10UnderscoreESX_SX_EEEEENS4_28SM100_TMA_2SM_LOAD_MULTICASTENS4_14ComposedLayoutINS4_7SwizzleILi3ELi4ELi3EEENS4_18smem_ptr_flag_bitsILi16EEENSS_INS5_IJSG_NSA_ILi8EEEEEENS5_IJSC_SG_EEEEEEEvNS4_8identityES10_S1A_vS1B_EENS_8epilogue10collective18CollectiveEpilogueINS1D_23Sm100TmaWarpSpecializedILi4ELi2ELi16ELb1ELb0EEEJNS5_IJSG_SF_SG_EEENS5_IJNSS_ISG_SC_EENSS_INS5_IJNSA_ILi16EEENSA_ILi2EEEEEES18_EEEEESI_NS5_IJlSC_lEEESI_S1P_NS1D_6fusion15FusionCallbacksIS1H_NS1Q_17LinearCombinationISI_fSI_fLNS_15FloatRoundStyleE2EEES1I_S1O_JEEENS4_5SM1004TMEM4LOAD26SM100_TMEM_LOAD_32dp32b16xENS4_13SM90_TMA_LOADENS11_INS12_ILi1ELi4ELi3EEES15_NSS_INS5_IJS16_S1K_EEENS5_IJS1K_SC_EEEEEEENS4_39AutoVectorizingCopyWithAssumedAlignmentILi128EEENS4_14SM90_TMA_STOREES25_S27_S27_EEEvvEEEEvNT_6ParamsE,"a",@progbits
	.sectionflags	@""
	.align	4
.nv.constant0._ZN7cutlass13device_kernelINS_4gemm6kernel13GemmUniversalIN4cute5tupleIJiiiiEEENS1_10collective13CollectiveMmaINS1_35MainloopSm100TmaUmmaWarpSpecializedILi3ELi2ELi4ENS5_IJNS4_1CILi4EEESB_NSA_ILi1EEEEEEEENS5_IJNSA_ILi128EEESF_NSA_ILi64EEEEEENS_6half_tENS5_IJSC_llEEESI_SJ_NS4_8TiledMMAINS4_8MMA_AtomIJNS4_26SM100_MMA_F16BF16_2x1SM_SSISI_SI_fLi128ELi128ELNS4_4UMMA5MajorE1ELSO_1ELNSN_7ScaleInE0ELSP_0EEEEEENS4_6LayoutINS5_IJSC_SC_SC_EEENS5_IJNSA_ILi0EEESU_SU_EEEEENS5_IJNS4_10UnderscoreESX_SX_EEEEENS4_28SM100_TMA_2SM_LOAD_MULTICASTENS4_14ComposedLayoutINS4_7SwizzleILi3ELi4ELi3EEENS4_18smem_ptr_flag_bitsILi16EEENSS_INS5_IJSG_NSA_ILi8EEEEEENS5_IJSC_SG_EEEEEEEvNS4_8identityES10_S1A_vS1B_EENS_8epilogue10collective18CollectiveEpilogueINS1D_23Sm100TmaWarpSpecializedILi4ELi2ELi16ELb1ELb0EEEJNS5_IJSG_SF_SG_EEENS5_IJNSS_ISG_SC_EENSS_INS5_IJNSA_ILi16EEENSA_ILi2EEEEEES18_EEEEESI_NS5_IJlSC_lEEESI_S1P_NS1D_6fusion15FusionCallbacksIS1H_NS1Q_17LinearCombinationISI_fSI_fLNS_15FloatRoundStyleE2EEES1I_S1O_JEEENS4_5SM1004TMEM4LOAD26SM100_TMEM_LOAD_32dp32b16xENS4_13SM90_TMA_LOADENS11_INS12_ILi1ELi4ELi3EEES15_NSS_INS5_IJS16_S1K_EEENS5_IJS1K_SC_EEEEEEENS4_39AutoVectorizingCopyWithAssumedAlignmentILi128EEENS4_14SM90_TMA_STOREES25_S27_S27_EEEvvEEEEvNT_6ParamsE:
	.zero		2944


//--------------------- SYMBOLS --------------------------

	.type		.nv.reservedSmem.offset0,@object
	.size		.nv.reservedSmem.offset0,0x4
	.type		.nv.reservedSmem.cap,@object
	.size		.nv.reservedSmem.cap,0x4
	.type		__assertfail,@function
